//
// Generated by NVIDIA NVVM Compiler
//
// Compiler Build ID: CL-36424714
// Cuda compilation tools, release 13.0, V13.0.88
// Based on NVVM 20.0.0
//

.version 9.0
.target sm_100
.address_size 64

	// .globl	_Z15gpuYoloLayer_ncPKfPfjjjjjjmfS0_PKi

.visible .entry _Z15gpuYoloLayer_ncPKfPfjjjjjjmfS0_PKi(
	.param .u64 .ptr .align 1 _Z15gpuYoloLayer_ncPKfPfjjjjjjmfS0_PKi_param_0,
	.param .u64 .ptr .align 1 _Z15gpuYoloLayer_ncPKfPfjjjjjjmfS0_PKi_param_1,
	.param .u32 _Z15gpuYoloLayer_ncPKfPfjjjjjjmfS0_PKi_param_2,
	.param .u32 _Z15gpuYoloLayer_ncPKfPfjjjjjjmfS0_PKi_param_3,
	.param .u32 _Z15gpuYoloLayer_ncPKfPfjjjjjjmfS0_PKi_param_4,
	.param .u32 _Z15gpuYoloLayer_ncPKfPfjjjjjjmfS0_PKi_param_5,
	.param .u32 _Z15gpuYoloLayer_ncPKfPfjjjjjjmfS0_PKi_param_6,
	.param .u32 _Z15gpuYoloLayer_ncPKfPfjjjjjjmfS0_PKi_param_7,
	.param .u64 _Z15gpuYoloLayer_ncPKfPfjjjjjjmfS0_PKi_param_8,
	.param .f32 _Z15gpuYoloLayer_ncPKfPfjjjjjjmfS0_PKi_param_9,
	.param .u64 .ptr .align 1 _Z15gpuYoloLayer_ncPKfPfjjjjjjmfS0_PKi_param_10,
	.param .u64 .ptr .align 1 _Z15gpuYoloLayer_ncPKfPfjjjjjjmfS0_PKi_param_11
)
{
	.reg .pred 	%p<44>;
	.reg .b32 	%r<256>;
	.reg .b32 	%f<129>;
	.reg .b64 	%rd<86>;
	.reg .b64 	%fd<11>;

	ld.param.u64 	%rd6, [_Z15gpuYoloLayer_ncPKfPfjjjjjjmfS0_PKi_param_0];
	ld.param.u32 	%r88, [_Z15gpuYoloLayer_ncPKfPfjjjjjjmfS0_PKi_param_2];
	ld.param.u32 	%r89, [_Z15gpuYoloLayer_ncPKfPfjjjjjjmfS0_PKi_param_3];
	ld.param.u32 	%r90, [_Z15gpuYoloLayer_ncPKfPfjjjjjjmfS0_PKi_param_4];
	ld.param.u32 	%r93, [_Z15gpuYoloLayer_ncPKfPfjjjjjjmfS0_PKi_param_5];
	ld.param.u32 	%r92, [_Z15gpuYoloLayer_ncPKfPfjjjjjjmfS0_PKi_param_6];
	ld.param.u32 	%r94, [_Z15gpuYoloLayer_ncPKfPfjjjjjjmfS0_PKi_param_7];
	ld.param.f32 	%f22, [_Z15gpuYoloLayer_ncPKfPfjjjjjjmfS0_PKi_param_9];
	ld.param.u64 	%rd4, [_Z15gpuYoloLayer_ncPKfPfjjjjjjmfS0_PKi_param_10];
	ld.param.u64 	%rd5, [_Z15gpuYoloLayer_ncPKfPfjjjjjjmfS0_PKi_param_11];
	cvta.to.global.u64 	%rd1, %rd6;
	mov.u32 	%r95, %ctaid.x;
	mov.u32 	%r96, %ntid.x;
	mov.u32 	%r97, %tid.x;
	mad.lo.s32 	%r1, %r95, %r96, %r97;
	mov.u32 	%r98, %ctaid.y;
	mov.u32 	%r99, %ntid.y;
	mov.u32 	%r100, %tid.y;
	mad.lo.s32 	%r101, %r98, %r99, %r100;
	mov.u32 	%r102, %ctaid.z;
	mov.u32 	%r103, %ntid.z;
	mov.u32 	%r104, %tid.z;
	mad.lo.s32 	%r3, %r102, %r103, %r104;
	setp.ge.u32 	%p1, %r1, %r90;
	setp.ge.u32 	%p2, %r101, %r93;
	or.pred  	%p3, %p1, %p2;
	setp.ge.u32 	%p4, %r3, %r94;
	or.pred  	%p5, %p3, %p4;
	@%p5 bra 	$L__BB0_16;
	cvta.to.global.u64 	%rd7, %rd5;
	cvta.to.global.u64 	%rd8, %rd4;
	mul.lo.s32 	%r4, %r93, %r90;
	mad.lo.s32 	%r5, %r90, %r101, %r1;
	add.f32 	%f25, %f22, 0fBF800000;
	add.s32 	%r105, %r92, 5;
	mul.lo.s32 	%r6, %r105, %r3;
	mad.lo.s32 	%r106, %r6, %r4, %r5;
	mul.wide.u32 	%rd9, %r106, 4;
	add.s64 	%rd10, %rd1, %rd9;
	ld.global.f32 	%f26, [%rd10];
	mul.f32 	%f27, %f22, %f26;
	fma.rn.f32 	%f28, %f25, 0fBF000000, %f27;
	cvt.rn.f32.u32 	%f29, %r1;
	add.f32 	%f30, %f28, %f29;
	cvt.rn.f32.u32 	%f31, %r88;
	mul.f32 	%f1, %f30, %f31;
	add.s32 	%r107, %r106, %r4;
	mul.wide.u32 	%rd11, %r107, 4;
	add.s64 	%rd12, %rd1, %rd11;
	ld.global.f32 	%f32, [%rd12];
	mul.f32 	%f33, %f22, %f32;
	fma.rn.f32 	%f34, %f25, 0fBF000000, %f33;
	cvt.rn.f32.u32 	%f35, %r101;
	add.f32 	%f36, %f34, %f35;
	cvt.rn.f32.u32 	%f37, %r89;
	mul.f32 	%f2, %f36, %f37;
	add.s32 	%r108, %r107, %r4;
	mul.wide.u32 	%rd13, %r108, 4;
	add.s64 	%rd14, %rd1, %rd13;
	ld.global.f32 	%f38, [%rd14];
	add.f32 	%f39, %f38, %f38;
	lg2.approx.f32 	%f40, %f39;
	add.f32 	%f41, %f40, %f40;
	ex2.approx.f32 	%f42, %f41;
	mul.wide.u32 	%rd15, %r3, 4;
	add.s64 	%rd16, %rd7, %rd15;
	ld.global.u32 	%r109, [%rd16];
	shl.b32 	%r110, %r109, 1;
	mul.wide.s32 	%rd17, %r110, 4;
	add.s64 	%rd18, %rd8, %rd17;
	ld.global.f32 	%f43, [%rd18];
	mul.f32 	%f3, %f42, %f43;
	add.s32 	%r111, %r108, %r4;
	mul.wide.u32 	%rd19, %r111, 4;
	add.s64 	%rd20, %rd1, %rd19;
	ld.global.f32 	%f44, [%rd20];
	add.f32 	%f45, %f44, %f44;
	lg2.approx.f32 	%f46, %f45;
	add.f32 	%f47, %f46, %f46;
	ex2.approx.f32 	%f48, %f47;
	ld.global.f32 	%f49, [%rd18+4];
	mul.f32 	%f4, %f48, %f49;
	add.s32 	%r112, %r111, %r4;
	mul.wide.u32 	%rd21, %r112, 4;
	add.s64 	%rd22, %rd1, %rd21;
	ld.global.f32 	%f5, [%rd22];
	setp.eq.s32 	%p6, %r92, 0;
	mov.f32 	%f128, 0fBF800000;
	mov.f32 	%f126, 0f00000000;
	@%p6 bra 	$L__BB0_15;
	and.b32  	%r7, %r92, 15;
	setp.lt.u32 	%p7, %r92, 16;
	mov.f32 	%f126, 0f00000000;
	mov.b32 	%r255, -1;
	mov.b32 	%r246, 0;
	@%p7 bra 	$L__BB0_5;
	add.s32 	%r118, %r6, 6;
	mad.lo.s32 	%r119, %r93, %r118, %r101;
	mad.lo.s32 	%r239, %r90, %r119, %r1;
	add.s32 	%r120, %r6, 7;
	mad.lo.s32 	%r121, %r93, %r120, %r101;
	mad.lo.s32 	%r238, %r90, %r121, %r1;
	add.s32 	%r122, %r6, 8;
	mad.lo.s32 	%r123, %r93, %r122, %r101;
	mad.lo.s32 	%r237, %r90, %r123, %r1;
	add.s32 	%r124, %r6, 9;
	mad.lo.s32 	%r125, %r93, %r124, %r101;
	mad.lo.s32 	%r236, %r90, %r125, %r1;
	add.s32 	%r126, %r6, 10;
	mad.lo.s32 	%r127, %r93, %r126, %r101;
	mad.lo.s32 	%r235, %r90, %r127, %r1;
	add.s32 	%r128, %r6, 11;
	mad.lo.s32 	%r129, %r93, %r128, %r101;
	mad.lo.s32 	%r234, %r90, %r129, %r1;
	add.s32 	%r130, %r6, 12;
	mad.lo.s32 	%r131, %r93, %r130, %r101;
	mad.lo.s32 	%r233, %r90, %r131, %r1;
	add.s32 	%r132, %r6, 13;
	mad.lo.s32 	%r133, %r93, %r132, %r101;
	mad.lo.s32 	%r232, %r90, %r133, %r1;
	add.s32 	%r134, %r6, 14;
	mad.lo.s32 	%r135, %r93, %r134, %r101;
	mad.lo.s32 	%r231, %r90, %r135, %r1;
	add.s32 	%r136, %r6, 15;
	mad.lo.s32 	%r137, %r93, %r136, %r101;
	mad.lo.s32 	%r230, %r90, %r137, %r1;
	add.s32 	%r138, %r6, 16;
	mad.lo.s32 	%r139, %r93, %r138, %r101;
	mad.lo.s32 	%r229, %r90, %r139, %r1;
	add.s32 	%r140, %r6, 17;
	mad.lo.s32 	%r141, %r93, %r140, %r101;
	mad.lo.s32 	%r228, %r90, %r141, %r1;
	add.s32 	%r142, %r6, 18;
	mad.lo.s32 	%r143, %r93, %r142, %r101;
	mad.lo.s32 	%r227, %r90, %r143, %r1;
	add.s32 	%r144, %r6, 19;
	mad.lo.s32 	%r145, %r93, %r144, %r101;
	mad.lo.s32 	%r226, %r90, %r145, %r1;
	add.s32 	%r146, %r6, 20;
	mad.lo.s32 	%r147, %r93, %r146, %r101;
	mad.lo.s32 	%r225, %r90, %r147, %r1;
	add.s32 	%r148, %r6, 5;
	mad.lo.s32 	%r149, %r93, %r148, %r101;
	mad.lo.s32 	%r224, %r90, %r149, %r1;
	mov.f32 	%f126, 0f00000000;
	mov.b32 	%r255, -1;
	mov.b32 	%r240, 0;
$L__BB0_4:
	.pragma "nounroll";
	mul.wide.u32 	%rd23, %r224, 4;
	add.s64 	%rd24, %rd1, %rd23;
	ld.global.f32 	%f53, [%rd24];
	setp.gt.f32 	%p8, %f53, %f126;
	selp.f32 	%f54, %f53, %f126, %p8;
	selp.b32 	%r150, %r240, %r255, %p8;
	mul.wide.u32 	%rd25, %r239, 4;
	add.s64 	%rd26, %rd1, %rd25;
	ld.global.f32 	%f55, [%rd26];
	setp.gt.f32 	%p9, %f55, %f54;
	selp.f32 	%f56, %f55, %f54, %p9;
	add.s32 	%r151, %r240, 1;
	selp.b32 	%r152, %r151, %r150, %p9;
	mul.wide.u32 	%rd27, %r238, 4;
	add.s64 	%rd28, %rd1, %rd27;
	ld.global.f32 	%f57, [%rd28];
	setp.gt.f32 	%p10, %f57, %f56;
	selp.f32 	%f58, %f57, %f56, %p10;
	add.s32 	%r153, %r240, 2;
	selp.b32 	%r154, %r153, %r152, %p10;
	mul.wide.u32 	%rd29, %r237, 4;
	add.s64 	%rd30, %rd1, %rd29;
	ld.global.f32 	%f59, [%rd30];
	setp.gt.f32 	%p11, %f59, %f58;
	selp.f32 	%f60, %f59, %f58, %p11;
	add.s32 	%r155, %r240, 3;
	selp.b32 	%r156, %r155, %r154, %p11;
	mul.wide.u32 	%rd31, %r236, 4;
	add.s64 	%rd32, %rd1, %rd31;
	ld.global.f32 	%f61, [%rd32];
	setp.gt.f32 	%p12, %f61, %f60;
	selp.f32 	%f62, %f61, %f60, %p12;
	add.s32 	%r157, %r240, 4;
	selp.b32 	%r158, %r157, %r156, %p12;
	mul.wide.u32 	%rd33, %r235, 4;
	add.s64 	%rd34, %rd1, %rd33;
	ld.global.f32 	%f63, [%rd34];
	setp.gt.f32 	%p13, %f63, %f62;
	selp.f32 	%f64, %f63, %f62, %p13;
	add.s32 	%r159, %r240, 5;
	selp.b32 	%r160, %r159, %r158, %p13;
	mul.wide.u32 	%rd35, %r234, 4;
	add.s64 	%rd36, %rd1, %rd35;
	ld.global.f32 	%f65, [%rd36];
	setp.gt.f32 	%p14, %f65, %f64;
	selp.f32 	%f66, %f65, %f64, %p14;
	add.s32 	%r161, %r240, 6;
	selp.b32 	%r162, %r161, %r160, %p14;
	mul.wide.u32 	%rd37, %r233, 4;
	add.s64 	%rd38, %rd1, %rd37;
	ld.global.f32 	%f67, [%rd38];
	setp.gt.f32 	%p15, %f67, %f66;
	selp.f32 	%f68, %f67, %f66, %p15;
	add.s32 	%r163, %r240, 7;
	selp.b32 	%r164, %r163, %r162, %p15;
	mul.wide.u32 	%rd39, %r232, 4;
	add.s64 	%rd40, %rd1, %rd39;
	ld.global.f32 	%f69, [%rd40];
	setp.gt.f32 	%p16, %f69, %f68;
	selp.f32 	%f70, %f69, %f68, %p16;
	add.s32 	%r165, %r240, 8;
	selp.b32 	%r166, %r165, %r164, %p16;
	mul.wide.u32 	%rd41, %r231, 4;
	add.s64 	%rd42, %rd1, %rd41;
	ld.global.f32 	%f71, [%rd42];
	setp.gt.f32 	%p17, %f71, %f70;
	selp.f32 	%f72, %f71, %f70, %p17;
	add.s32 	%r167, %r240, 9;
	selp.b32 	%r168, %r167, %r166, %p17;
	mul.wide.u32 	%rd43, %r230, 4;
	add.s64 	%rd44, %rd1, %rd43;
	ld.global.f32 	%f73, [%rd44];
	setp.gt.f32 	%p18, %f73, %f72;
	selp.f32 	%f74, %f73, %f72, %p18;
	add.s32 	%r169, %r240, 10;
	selp.b32 	%r170, %r169, %r168, %p18;
	mul.wide.u32 	%rd45, %r229, 4;
	add.s64 	%rd46, %rd1, %rd45;
	ld.global.f32 	%f75, [%rd46];
	setp.gt.f32 	%p19, %f75, %f74;
	selp.f32 	%f76, %f75, %f74, %p19;
	add.s32 	%r171, %r240, 11;
	selp.b32 	%r172, %r171, %r170, %p19;
	mul.wide.u32 	%rd47, %r228, 4;
	add.s64 	%rd48, %rd1, %rd47;
	ld.global.f32 	%f77, [%rd48];
	setp.gt.f32 	%p20, %f77, %f76;
	selp.f32 	%f78, %f77, %f76, %p20;
	add.s32 	%r173, %r240, 12;
	selp.b32 	%r174, %r173, %r172, %p20;
	mul.wide.u32 	%rd49, %r227, 4;
	add.s64 	%rd50, %rd1, %rd49;
	ld.global.f32 	%f79, [%rd50];
	setp.gt.f32 	%p21, %f79, %f78;
	selp.f32 	%f80, %f79, %f78, %p21;
	add.s32 	%r175, %r240, 13;
	selp.b32 	%r176, %r175, %r174, %p21;
	mul.wide.u32 	%rd51, %r226, 4;
	add.s64 	%rd52, %rd1, %rd51;
	ld.global.f32 	%f81, [%rd52];
	setp.gt.f32 	%p22, %f81, %f80;
	selp.f32 	%f82, %f81, %f80, %p22;
	add.s32 	%r177, %r240, 14;
	selp.b32 	%r178, %r177, %r176, %p22;
	mul.wide.u32 	%rd53, %r225, 4;
	add.s64 	%rd54, %rd1, %rd53;
	ld.global.f32 	%f83, [%rd54];
	setp.gt.f32 	%p23, %f83, %f82;
	selp.f32 	%f126, %f83, %f82, %p23;
	add.s32 	%r179, %r240, 15;
	selp.b32 	%r255, %r179, %r178, %p23;
	shl.b32 	%r180, %r4, 4;
	add.s32 	%r239, %r239, %r180;
	add.s32 	%r238, %r238, %r180;
	add.s32 	%r237, %r237, %r180;
	add.s32 	%r236, %r236, %r180;
	add.s32 	%r235, %r235, %r180;
	add.s32 	%r234, %r234, %r180;
	add.s32 	%r233, %r233, %r180;
	add.s32 	%r232, %r232, %r180;
	add.s32 	%r231, %r231, %r180;
	add.s32 	%r230, %r230, %r180;
	add.s32 	%r229, %r229, %r180;
	add.s32 	%r228, %r228, %r180;
	add.s32 	%r227, %r227, %r180;
	add.s32 	%r226, %r226, %r180;
	add.s32 	%r225, %r225, %r180;
	add.s32 	%r224, %r224, %r180;
	add.s32 	%r240, %r240, 16;
	and.b32  	%r246, %r92, -16;
	setp.ne.s32 	%p24, %r240, %r246;
	@%p24 bra 	$L__BB0_4;
$L__BB0_5:
	setp.eq.s32 	%p25, %r7, 0;
	@%p25 bra 	$L__BB0_14;
	add.s32 	%r64, %r6, 5;
	and.b32  	%r65, %r92, 7;
	setp.lt.u32 	%p26, %r7, 8;
	@%p26 bra 	$L__BB0_8;
	add.s32 	%r182, %r64, %r246;
	mad.lo.s32 	%r183, %r182, %r4, %r5;
	mul.wide.u32 	%rd55, %r183, 4;
	add.s64 	%rd56, %rd1, %rd55;
	ld.global.f32 	%f85, [%rd56];
	setp.gt.f32 	%p27, %f85, %f126;
	selp.f32 	%f86, %f85, %f126, %p27;
	selp.b32 	%r184, %r246, %r255, %p27;
	add.s32 	%r185, %r246, 1;
	add.s32 	%r186, %r183, %r4;
	mul.wide.u32 	%rd57, %r186, 4;
	add.s64 	%rd58, %rd1, %rd57;
	ld.global.f32 	%f87, [%rd58];
	setp.gt.f32 	%p28, %f87, %f86;
	selp.f32 	%f88, %f87, %f86, %p28;
	selp.b32 	%r187, %r185, %r184, %p28;
	add.s32 	%r188, %r246, 2;
	add.s32 	%r189, %r186, %r4;
	mul.wide.u32 	%rd59, %r189, 4;
	add.s64 	%rd60, %rd1, %rd59;
	ld.global.f32 	%f89, [%rd60];
	setp.gt.f32 	%p29, %f89, %f88;
	selp.f32 	%f90, %f89, %f88, %p29;
	selp.b32 	%r190, %r188, %r187, %p29;
	add.s32 	%r191, %r246, 3;
	add.s32 	%r192, %r189, %r4;
	mul.wide.u32 	%rd61, %r192, 4;
	add.s64 	%rd62, %rd1, %rd61;
	ld.global.f32 	%f91, [%rd62];
	setp.gt.f32 	%p30, %f91, %f90;
	selp.f32 	%f92, %f91, %f90, %p30;
	selp.b32 	%r193, %r191, %r190, %p30;
	add.s32 	%r194, %r246, 4;
	add.s32 	%r195, %r192, %r4;
	mul.wide.u32 	%rd63, %r195, 4;
	add.s64 	%rd64, %rd1, %rd63;
	ld.global.f32 	%f93, [%rd64];
	setp.gt.f32 	%p31, %f93, %f92;
	selp.f32 	%f94, %f93, %f92, %p31;
	selp.b32 	%r196, %r194, %r193, %p31;
	add.s32 	%r197, %r246, 5;
	add.s32 	%r198, %r195, %r4;
	mul.wide.u32 	%rd65, %r198, 4;
	add.s64 	%rd66, %rd1, %rd65;
	ld.global.f32 	%f95, [%rd66];
	setp.gt.f32 	%p32, %f95, %f94;
	selp.f32 	%f96, %f95, %f94, %p32;
	selp.b32 	%r199, %r197, %r196, %p32;
	add.s32 	%r200, %r246, 6;
	add.s32 	%r201, %r198, %r4;
	mul.wide.u32 	%rd67, %r201, 4;
	add.s64 	%rd68, %rd1, %rd67;
	ld.global.f32 	%f97, [%rd68];
	setp.gt.f32 	%p33, %f97, %f96;
	selp.f32 	%f98, %f97, %f96, %p33;
	selp.b32 	%r202, %r200, %r199, %p33;
	add.s32 	%r203, %r246, 7;
	add.s32 	%r204, %r201, %r4;
	mul.wide.u32 	%rd69, %r204, 4;
	add.s64 	%rd70, %rd1, %rd69;
	ld.global.f32 	%f99, [%rd70];
	setp.gt.f32 	%p34, %f99, %f98;
	selp.f32 	%f126, %f99, %f98, %p34;
	selp.b32 	%r255, %r203, %r202, %p34;
	add.s32 	%r246, %r246, 8;
$L__BB0_8:
	setp.eq.s32 	%p35, %r65, 0;
	@%p35 bra 	$L__BB0_14;
	and.b32  	%r71, %r92, 3;
	setp.lt.u32 	%p36, %r65, 4;
	@%p36 bra 	$L__BB0_11;
	add.s32 	%r206, %r64, %r246;
	mad.lo.s32 	%r207, %r206, %r4, %r5;
	mul.wide.u32 	%rd71, %r207, 4;
	add.s64 	%rd72, %rd1, %rd71;
	ld.global.f32 	%f101, [%rd72];
	setp.gt.f32 	%p37, %f101, %f126;
	selp.f32 	%f102, %f101, %f126, %p37;
	selp.b32 	%r208, %r246, %r255, %p37;
	add.s32 	%r209, %r246, 1;
	add.s32 	%r210, %r207, %r4;
	mul.wide.u32 	%rd73, %r210, 4;
	add.s64 	%rd74, %rd1, %rd73;
	ld.global.f32 	%f103, [%rd74];
	setp.gt.f32 	%p38, %f103, %f102;
	selp.f32 	%f104, %f103, %f102, %p38;
	selp.b32 	%r211, %r209, %r208, %p38;
	add.s32 	%r212, %r246, 2;
	add.s32 	%r213, %r210, %r4;
	mul.wide.u32 	%rd75, %r213, 4;
	add.s64 	%rd76, %rd1, %rd75;
	ld.global.f32 	%f105, [%rd76];
	setp.gt.f32 	%p39, %f105, %f104;
	selp.f32 	%f106, %f105, %f104, %p39;
	selp.b32 	%r214, %r212, %r211, %p39;
	add.s32 	%r215, %r246, 3;
	add.s32 	%r216, %r213, %r4;
	mul.wide.u32 	%rd77, %r216, 4;
	add.s64 	%rd78, %rd1, %rd77;
	ld.global.f32 	%f107, [%rd78];
	setp.gt.f32 	%p40, %f107, %f106;
	selp.f32 	%f126, %f107, %f106, %p40;
	selp.b32 	%r255, %r215, %r214, %p40;
	add.s32 	%r246, %r246, 4;
$L__BB0_11:
	setp.eq.s32 	%p41, %r71, 0;
	@%p41 bra 	$L__BB0_14;
	add.s32 	%r217, %r246, %r6;
	add.s32 	%r218, %r217, 5;
	mad.lo.s32 	%r219, %r93, %r218, %r101;
	mad.lo.s32 	%r252, %r90, %r219, %r1;
	neg.s32 	%r251, %r71;
$L__BB0_13:
	.pragma "nounroll";
	mul.wide.u32 	%rd79, %r252, 4;
	add.s64 	%rd80, %rd1, %rd79;
	ld.global.f32 	%f108, [%rd80];
	setp.gt.f32 	%p42, %f108, %f126;
	selp.f32 	%f126, %f108, %f126, %p42;
	selp.b32 	%r255, %r246, %r255, %p42;
	add.s32 	%r246, %r246, 1;
	add.s32 	%r252, %r252, %r4;
	add.s32 	%r251, %r251, 1;
	setp.ne.s32 	%p43, %r251, 0;
	@%p43 bra 	$L__BB0_13;
$L__BB0_14:
	cvt.rn.f32.s32 	%f128, %r255;
$L__BB0_15:
	ld.param.u64 	%rd85, [_Z15gpuYoloLayer_ncPKfPfjjjjjjmfS0_PKi_param_8];
	ld.param.u64 	%rd84, [_Z15gpuYoloLayer_ncPKfPfjjjjjjmfS0_PKi_param_1];
	mad.lo.s32 	%r220, %r4, %r3, %r5;
	cvt.u32.u64 	%r221, %rd85;
	add.s32 	%r222, %r220, %r221;
	cvt.rn.f32.u32 	%f109, %r90;
	div.rn.f32 	%f110, %f1, %f109;
	cvt.f64.f32 	%fd1, %f110;
	cvt.f64.f32 	%fd2, %f3;
	mul.f64 	%fd3, %fd2, 0d3FE0000000000000;
	sub.f64 	%fd4, %fd1, %fd3;
	cvt.rn.f32.f64 	%f111, %fd4;
	mul.lo.s32 	%r223, %r222, 6;
	cvta.to.global.u64 	%rd81, %rd84;
	mul.wide.s32 	%rd82, %r223, 4;
	add.s64 	%rd83, %rd81, %rd82;
	st.global.f32 	[%rd83], %f111;
	cvt.rn.f32.u32 	%f112, %r93;
	div.rn.f32 	%f113, %f2, %f112;
	cvt.f64.f32 	%fd5, %f113;
	cvt.f64.f32 	%fd6, %f4;
	mul.f64 	%fd7, %fd6, 0d3FE0000000000000;
	sub.f64 	%fd8, %fd5, %fd7;
	cvt.rn.f32.f64 	%f114, %fd8;
	st.global.f32 	[%rd83+4], %f114;
	add.f64 	%fd9, %fd3, %fd1;
	cvt.rn.f32.f64 	%f115, %fd9;
	st.global.f32 	[%rd83+8], %f115;
	add.f64 	%fd10, %fd7, %fd5;
	cvt.rn.f32.f64 	%f116, %fd10;
	st.global.f32 	[%rd83+12], %f116;
	mul.f32 	%f117, %f5, %f126;
	st.global.f32 	[%rd83+16], %f117;
	st.global.f32 	[%rd83+20], %f128;
$L__BB0_16:
	ret;

}


// ===== COMPILED SASS (sm_100) =====

	.target	sm_100

	.elftype	@"ET_EXEC"


//--------------------- .note.nv.tkinfo           --------------------------
	.section	.note.nv.tkinfo,"",@"SHT_NOTE"
	.sectionflags	@"SHF_NOTE_NV_TKINFO"
	.tkinfo
        /*0018*/ 	.word	0x00000002
        /*0030*/ 	.string	""
        /*0030*/ 	.string	"ptxas"
        /*0030*/ 	.string	"Cuda compilation tools, release 13.0, V13.0.88"
        /*0030*/ 	.string	"Build cuda_13.0.r13.0/compiler.36424714_0"
        /*0030*/ 	.string	"-arch sm_100 -m 64 "



//--------------------- .note.nv.cuinfo           --------------------------
	.section	.note.nv.cuinfo,"",@"SHT_NOTE"
	.sectionflags	@"SHF_NOTE_NV_CUINFO"
        /*0018*/ 	.short	0x0002
        /*001a*/ 	.short	0x0064
        /*001c*/ 	.short	0x0082
	.zero		2


//--------------------- .nv.info                  --------------------------
	.section	.nv.info,"",@"SHT_CUDA_INFO"
	.align	4


	//----- nvinfo : EIATTR_REGCOUNT
	.align		4
        /*0000*/ 	.byte	0x04, 0x2f
        /*0002*/ 	.short	(.L_1 - .L_0)
	.align		4
.L_0:
        /*0004*/ 	.word	index@(_Z15gpuYoloLayer_ncPKfPfjjjjjjmfS0_PKi)
        /*0008*/ 	.word	0x00000028


	//----- nvinfo : EIATTR_FRAME_SIZE
	.align		4
.L_1:
        /*000c*/ 	.byte	0x04, 0x11
        /*000e*/ 	.short	(.L_3 - .L_2)
	.align		4
.L_2:
        /*0010*/ 	.word	index@($__internal_0_$__cuda_sm3x_div_rn_noftz_f32_slowpath)
        /*0014*/ 	.word	0x00000000


	//----- nvinfo : EIATTR_FRAME_SIZE
	.align		4
.L_3:
        /*0018*/ 	.byte	0x04, 0x11
        /*001a*/ 	.short	(.L_5 - .L_4)
	.align		4
.L_4:
        /*001c*/ 	.word	index@(_Z15gpuYoloLayer_ncPKfPfjjjjjjmfS0_PKi)
        /*0020*/ 	.word	0x00000000


	//----- nvinfo : EIATTR_MIN_STACK_SIZE
	.align		4
.L_5:
        /*0024*/ 	.byte	0x04, 0x12
        /*0026*/ 	.short	(.L_7 - .L_6)
	.align		4
.L_6:
        /*0028*/ 	.word	index@(_Z15gpuYoloLayer_ncPKfPfjjjjjjmfS0_PKi)
        /*002c*/ 	.word	0x00000000
.L_7:


//--------------------- .nv.compat                --------------------------
	.section	.nv.compat,"",@"SHT_CUDA_COMPAT_INFO"
	.align	4
        /*0000*/ 	.byte	0x02, 0x09, 0x00, 0x00, 0x02, 0x02, 0x01, 0x00, 0x02, 0x05, 0x05, 0x00, 0x03, 0x07, 0x01, 0x01
        /*0010*/ 	.byte	0x02, 0x03, 0x00, 0x00, 0x02, 0x06, 0x01, 0x00, 0x04, 0x0b, 0x08, 0x00, 0x01, 0x00, 0x00, 0x00
        /*0020*/ 	.byte	0x00, 0x00, 0x00, 0x00


//--------------------- .nv.info._Z15gpuYoloLayer_ncPKfPfjjjjjjmfS0_PKi --------------------------
	.section	.nv.info._Z15gpuYoloLayer_ncPKfPfjjjjjjmfS0_PKi,"",@"SHT_CUDA_INFO"
	.sectionflags	@""
	.align	4


	//----- nvinfo : EIATTR_CUDA_API_VERSION
	.align		4
        /*0000*/ 	.byte	0x04, 0x37
        /*0002*/ 	.short	(.L_9 - .L_8)
.L_8:
        /*0004*/ 	.word	0x00000082


	//----- nvinfo : EIATTR_KPARAM_INFO
	.align		4
.L_9:
        /*0008*/ 	.byte	0x04, 0x17
        /*000a*/ 	.short	(.L_11 - .L_10)
.L_10:
        /*000c*/ 	.word	0x00000000
        /*0010*/ 	.short	0x000b
        /*0012*/ 	.short	0x0040
        /*0014*/ 	.byte	0x00, 0xf5, 0x21, 0x00


	//----- nvinfo : EIATTR_KPARAM_INFO
	.align		4
.L_11:
        /*0018*/ 	.byte	0x04, 0x17
        /*001a*/ 	.short	(.L_13 - .L_12)
.L_12:
        /*001c*/ 	.word	0x00000000
        /*0020*/ 	.short	0x000a
        /*0022*/ 	.short	0x0038
        /*0024*/ 	.byte	0x00, 0xf5, 0x21, 0x00


	//----- nvinfo : EIATTR_KPARAM_INFO
	.align		4
.L_13:
        /*0028*/ 	.byte	0x04, 0x17
        /*002a*/ 	.short	(.L_15 - .L_14)
.L_14:
        /*002c*/ 	.word	0x00000000
        /*0030*/ 	.short	0x0009
        /*0032*/ 	.short	0x0030
        /*0034*/ 	.byte	0x00, 0xf0, 0x11, 0x00


	//----- nvinfo : EIATTR_KPARAM_INFO
	.align		4
.L_15:
        /*0038*/ 	.byte	0x04, 0x17
        /*003a*/ 	.short	(.L_17 - .L_16)
.L_16:
        /*003c*/ 	.word	0x00000000
        /*0040*/ 	.short	0x0008
        /*0042*/ 	.short	0x0028
        /*0044*/ 	.byte	0x00, 0xf0, 0x21, 0x00


	//----- nvinfo : EIATTR_KPARAM_INFO
	.align		4
.L_17:
        /*0048*/ 	.byte	0x04, 0x17
        /*004a*/ 	.short	(.L_19 - .L_18)
.L_18:
        /*004c*/ 	.word	0x00000000
        /*0050*/ 	.short	0x0007
        /*0052*/ 	.short	0x0024
        /*0054*/ 	.byte	0x00, 0xf0, 0x11, 0x00


	//----- nvinfo : EIATTR_KPARAM_INFO
	.align		4
.L_19:
        /*0058*/ 	.byte	0x04, 0x17
        /*005a*/ 	.short	(.L_21 - .L_20)
.L_20:
        /*005c*/ 	.word	0x00000000
        /*0060*/ 	.short	0x0006
        /*0062*/ 	.short	0x0020
        /*0064*/ 	.byte	0x00, 0xf0, 0x11, 0x00


	//----- nvinfo : EIATTR_KPARAM_INFO
	.align		4
.L_21:
        /*0068*/ 	.byte	0x04, 0x17
        /*006a*/ 	.short	(.L_23 - .L_22)
.L_22:
        /*006c*/ 	.word	0x00000000
        /*0070*/ 	.short	0x0005
        /*0072*/ 	.short	0x001c
        /*0074*/ 	.byte	0x00, 0xf0, 0x11, 0x00


	//----- nvinfo : EIATTR_KPARAM_INFO
	.align		4
.L_23:
        /*0078*/ 	.byte	0x04, 0x17
        /*007a*/ 	.short	(.L_25 - .L_24)
.L_24:
        /*007c*/ 	.word	0x00000000
        /*0080*/ 	.short	0x0004
        /*0082*/ 	.short	0x0018
        /*0084*/ 	.byte	0x00, 0xf0, 0x11, 0x00


	//----- nvinfo : EIATTR_KPARAM_INFO
	.align		4
.L_25:
        /*0088*/ 	.byte	0x04, 0x17
        /*008a*/ 	.short	(.L_27 - .L_26)
.L_26:
        /*008c*/ 	.word	0x00000000
        /*0090*/ 	.short	0x0003
        /*0092*/ 	.short	0x0014
        /*0094*/ 	.byte	0x00, 0xf0, 0x11, 0x00


	//----- nvinfo : EIATTR_KPARAM_INFO
	.align		4
.L_27:
        /*0098*/ 	.byte	0x04, 0x17
        /*009a*/ 	.short	(.L_29 - .L_28)
.L_28:
        /*009c*/ 	.word	0x00000000
        /*00a0*/ 	.short	0x0002
        /*00a2*/ 	.short	0x0010
        /*00a4*/ 	.byte	0x00, 0xf0, 0x11, 0x00


	//----- nvinfo : EIATTR_KPARAM_INFO
	.align		4
.L_29:
        /*00a8*/ 	.byte	0x04, 0x17
        /*00aa*/ 	.short	(.L_31 - .L_30)
.L_30:
        /*00ac*/ 	.word	0x00000000
        /*00b0*/ 	.short	0x0001
        /*00b2*/ 	.short	0x0008
        /*00b4*/ 	.byte	0x00, 0xf5, 0x21, 0x00


	//----- nvinfo : EIATTR_KPARAM_INFO
	.align		4
.L_31:
        /*00b8*/ 	.byte	0x04, 0x17
        /*00ba*/ 	.short	(.L_33 - .L_32)
.L_32:
        /*00bc*/ 	.word	0x00000000
        /*00c0*/ 	.short	0x0000
        /*00c2*/ 	.short	0x0000
        /*00c4*/ 	.byte	0x00, 0xf5, 0x21, 0x00


	//----- nvinfo : EIATTR_SPARSE_MMA_MASK
	.align		4
.L_33:
        /*00c8*/ 	.byte	0x03, 0x50
        /*00ca*/ 	.short	0x0000


	//----- nvinfo : EIATTR_MAXREG_COUNT
	.align		4
        /*00cc*/ 	.byte	0x03, 0x1b
        /*00ce*/ 	.short	0x00ff


	//----- nvinfo : EIATTR_MERCURY_ISA_VERSION
	.align		4
        /*00d0*/ 	.byte	0x03, 0x5f
        /*00d2*/ 	.short	0x0101


	//----- nvinfo : EIATTR_VRC_CTA_INIT_COUNT
	.align		4
        /*00d4*/ 	.byte	0x02, 0x4a
	.zero		1
	.zero		1


	//----- nvinfo : EIATTR_EXIT_INSTR_OFFSETS
	.align		4
        /*00d8*/ 	.byte	0x04, 0x1c
        /*00da*/ 	.short	(.L_35 - .L_34)


	//   ....[0]....
.L_34:
        /*00dc*/ 	.word	0x00000120


	//   ....[1]....
        /*00e0*/ 	.word	0x000019a0


	//----- nvinfo : EIATTR_CRS_STACK_SIZE
	.align		4
.L_35:
        /*00e4*/ 	.byte	0x04, 0x1e
        /*00e6*/ 	.short	(.L_37 - .L_36)
.L_36:
        /*00e8*/ 	.word	0x00000000


	//----- nvinfo : EIATTR_CBANK_PARAM_SIZE
	.align		4
.L_37:
        /*00ec*/ 	.byte	0x03, 0x19
        /*00ee*/ 	.short	0x0048


	//----- nvinfo : EIATTR_PARAM_CBANK
	.align		4
        /*00f0*/ 	.byte	0x04, 0x0a
        /*00f2*/ 	.short	(.L_39 - .L_38)
	.align		4
.L_38:
        /*00f4*/ 	.word	index@(.nv.constant0._Z15gpuYoloLayer_ncPKfPfjjjjjjmfS0_PKi)
        /*00f8*/ 	.short	0x0380
        /*00fa*/ 	.short	0x0048


	//----- nvinfo : EIATTR_SW_WAR
	.align		4
.L_39:
        /*00fc*/ 	.byte	0x04, 0x36
        /*00fe*/ 	.short	(.L_41 - .L_40)
.L_40:
        /*0100*/ 	.word	0x00000008
.L_41:


//--------------------- .nv.callgraph             --------------------------
	.section	.nv.callgraph,"",@"SHT_CUDA_CALLGRAPH"
	.align	4
	.sectionentsize	8
	.align		4
        /*0000*/ 	.word	0x00000000
	.align		4
        /*0004*/ 	.word	0xffffffff
	.align		4
        /*0008*/ 	.word	0x00000000
	.align		4
        /*000c*/ 	.word	0xfffffffe
	.align		4
        /*0010*/ 	.word	0x00000000
	.align		4
        /*0014*/ 	.word	0xfffffffd
	.align		4
        /*0018*/ 	.word	0x00000000
	.align		4
        /*001c*/ 	.word	0xfffffffc


//--------------------- .text._Z15gpuYoloLayer_ncPKfPfjjjjjjmfS0_PKi --------------------------
	.section	.text._Z15gpuYoloLayer_ncPKfPfjjjjjjmfS0_PKi,"ax",@progbits
	.align	128
        .global         _Z15gpuYoloLayer_ncPKfPfjjjjjjmfS0_PKi
        .type           _Z15gpuYoloLayer_ncPKfPfjjjjjjmfS0_PKi,@function
        .size           _Z15gpuYoloLayer_ncPKfPfjjjjjjmfS0_PKi,(.L_x_23 - _Z15gpuYoloLayer_ncPKfPfjjjjjjmfS0_PKi)
        .other          _Z15gpuYoloLayer_ncPKfPfjjjjjjmfS0_PKi,@"STO_CUDA_ENTRY STV_DEFAULT"
_Z15gpuYoloLayer_ncPKfPfjjjjjjmfS0_PKi:
.text._Z15gpuYoloLayer_ncPKfPfjjjjjjmfS0_PKi:
[----:B------:R-:W-:Y:S01]  /*0000*/  LDC R1, c[0x0][0x37c] ;  /* 0x0000df00ff017b82 */ /* 0x000fe20000000800 */
[----:B------:R-:W0:Y:S07]  /*0010*/  S2R R0, SR_TID.Y ;  /* 0x0000000000007919 */ /* 0x000e2e0000002200 */
[----:B------:R-:W1:Y:S01]  /*0020*/  LDC R4, c[0x0][0x360] ;  /* 0x0000d800ff047b82 */ /* 0x000e620000000800 */
[----:B------:R-:W2:Y:S01]  /*0030*/  LDCU.64 UR10, c[0x0][0x398] ;  /* 0x00007300ff0a77ac */ /* 0x000ea20008000a00 */
[----:B------:R-:W1:Y:S01]  /*0040*/  S2R R5, SR_TID.X ;  /* 0x0000000000057919 */ /* 0x000e620000002100 */
[----:B------:R-:W3:Y:S01]  /*0050*/  LDCU UR7, c[0x0][0x3a4] ;  /* 0x00007480ff0777ac */ /* 0x000ee20008000800 */
[----:B------:R-:W4:Y:S04]  /*0060*/  S2R R7, SR_TID.Z ;  /* 0x0000000000077919 */ /* 0x000f280000002300 */
[----:B------:R-:W0:Y:S08]  /*0070*/  S2UR UR5, SR_CTAID.Y ;  /* 0x00000000000579c3 */ /* 0x000e300000002600 */
[----:B------:R-:W0:Y:S08]  /*0080*/  LDC R3, c[0x0][0x364] ;  /* 0x0000d900ff037b82 */ /* 0x000e300000000800 */
[----:B------:R-:W1:Y:S08]  /*0090*/  S2UR UR4, SR_CTAID.X ;  /* 0x00000000000479c3 */ /* 0x000e700000002500 */
[----:B------:R-:W4:Y:S08]  /*00a0*/  S2UR UR6, SR_CTAID.Z ;  /* 0x00000000000679c3 */ /* 0x000f300000002700 */
[----:B------:R-:W4:Y:S01]  /*00b0*/  LDC R2, c[0x0][0x368] ;  /* 0x0000da00ff027b82 */ /* 0x000f220000000800 */
[----:B0-----:R-:W-:-:S05]  /*00c0*/  IMAD R3, R3, UR5, R0 ;  /* 0x0000000503037c24 */ /* 0x001fca000f8e0200 */
[----:B--2---:R-:W-:Y:S01]  /*00d0*/  ISETP.GE.U32.AND P0, PT, R3, UR11, PT ;  /* 0x0000000b03007c0c */ /* 0x004fe2000bf06070 */
[----:B-1----:R-:W-:-:S05]  /*00e0*/  IMAD R4, R4, UR4, R5 ;  /* 0x0000000404047c24 */ /* 0x002fca000f8e0205 */
[----:B------:R-:W-:Y:S01]  /*00f0*/  ISETP.GE.U32.OR P0, PT, R4, UR10, P0 ;  /* 0x0000000a04007c0c */ /* 0x000fe20008706470 */
[----:B----4-:R-:W-:-:S05]  /*0100*/  IMAD R5, R2, UR6, R7 ;  /* 0x0000000602057c24 */ /* 0x010fca000f8e0207 */
[----:B---3--:R-:W-:-:S13]  /*0110*/  ISETP.GE.U32.OR P0, PT, R5, UR7, P0 ;  /* 0x0000000705007c0c */ /* 0x008fda0008706470 */
[----:B------:R-:W-:Y:S05]  /*0120*/  @P0 EXIT ;  /* 0x000000000000094d */ /* 0x000fea0003800000 */
[----:B------:R-:W0:Y:S01]  /*0130*/  LDC.64 R8, c[0x0][0x3c0] ;  /* 0x0000f000ff087b82 */ /* 0x000e220000000a00 */
[----:B------:R-:W1:Y:S01]  /*0140*/  LDCU.64 UR8, c[0x0][0x358] ;  /* 0x00006b00ff0877ac */ /* 0x000e620008000a00 */
[----:B------:R-:W2:Y:S06]  /*0150*/  LDCU UR4, c[0x0][0x3a0] ;  /* 0x00007400ff0477ac */ /* 0x000eac0008000800 */
[----:B------:R-:W3:Y:S01]  /*0160*/  LDC.64 R18, c[0x0][0x380] ;  /* 0x0000e000ff127b82 */ /* 0x000ee20000000a00 */
[----:B0-----:R-:W-:-:S06]  /*0170*/  IMAD.WIDE.U32 R8, R5, 0x4, R8 ;  /* 0x0000000405087825 */ /* 0x001fcc00078e0008 */
[----:B-1----:R-:W4:Y:S01]  /*0180*/  LDG.E R8, desc[UR8][R8.64] ;  /* 0x0000000808087981 */ /* 0x002f22000c1e1900 */
[----:B--2---:R-:W-:Y:S01]  /*0190*/  UIADD3 UR6, UPT, UPT, UR4, 0x5, URZ ;  /* 0x0000000504067890 */ /* 0x004fe2000fffe0ff */
[----:B------:R-:W-:Y:S01]  /*01a0*/  IMAD R6, R3, UR10, R4 ;  /* 0x0000000a03067c24 */ /* 0x000fe2000f8e0204 */
[----:B------:R-:W-:-:S04]  /*01b0*/  UIMAD UR5, UR11, UR10, URZ ;  /* 0x0000000a0b0572a4 */ /* 0x000fc8000f8e02ff */
[----:B------:R-:W-:-:S04]  /*01c0*/  IMAD R7, R5, UR6, RZ ;  /* 0x0000000605077c24 */ /* 0x000fc8000f8e02ff */
[----:B------:R-:W-:Y:S01]  /*01d0*/  IMAD R13, R7, UR5, R6 ;  /* 0x00000005070d7c24 */ /* 0x000fe2000f8e0206 */
[----:B------:R-:W0:Y:S04]  /*01e0*/  LDCU.64 UR6, c[0x0][0x390] ;  /* 0x00007200ff0677ac */ /* 0x000e280008000a00 */
[----:B------:R-:W-:-:S05]  /*01f0*/  IADD3 R15, PT, PT, R13, UR5, RZ ;  /* 0x000000050d0f7c10 */ /* 0x000fca000fffe0ff */
[----:B------:R-:W-:-:S04]  /*0200*/  VIADD R17, R15, UR5 ;  /* 0x000000050f117c36 */ /* 0x000fc80008000000 */
[C-C-:B---3--:R-:W-:Y:S01]  /*0210*/  IMAD.WIDE.U32 R10, R17.reuse, 0x4, R18.reuse ;  /* 0x00000004110a7825 */ /* 0x148fe200078e0012 */
[----:B------:R-:W-:Y:S02]  /*0220*/  IADD3 R23, PT, PT, R17, UR5, RZ ;  /* 0x0000000511177c10 */ /* 0x000fe4000fffe0ff */
[----:B------:R-:W1:Y:S03]  /*0230*/  LDC.64 R16, c[0x0][0x3b8] ;  /* 0x0000ee00ff107b82 */ /* 0x000e660000000a00 */
[--C-:B------:R-:W-:Y:S01]  /*0240*/  IMAD.WIDE.U32 R20, R23, 0x4, R18.reuse ;  /* 0x0000000417147825 */ /* 0x100fe200078e0012 */
[----:B------:R-:W2:Y:S04]  /*0250*/  LDG.E R11, desc[UR8][R10.64] ;  /* 0x000000080a0b7981 */ /* 0x000ea8000c1e1900 */
[----:B------:R3:W2:Y:S01]  /*0260*/  LDG.E R0, desc[UR8][R20.64] ;  /* 0x0000000814007981 */ /* 0x0006a2000c1e1900 */
[----:B------:R-:W-:-:S04]  /*0270*/  IMAD.WIDE.U32 R12, R13, 0x4, R18 ;  /* 0x000000040d0c7825 */ /* 0x000fc800078e0012 */
[----:B------:R-:W-:Y:S02]  /*0280*/  IMAD.WIDE.U32 R14, R15, 0x4, R18 ;  /* 0x000000040f0e7825 */ /* 0x000fe400078e0012 */
[----:B------:R-:W2:Y:S04]  /*0290*/  LDG.E R12, desc[UR8][R12.64] ;  /* 0x000000080c0c7981 */ /* 0x000ea8000c1e1900 */
[----:B------:R0:W2:Y:S01]  /*02a0*/  LDG.E R14, desc[UR8][R14.64] ;  /* 0x000000080e0e7981 */ /* 0x0000a2000c1e1900 */
[----:B------:R-:W-:-:S05]  /*02b0*/  IADD3 R23, PT, PT, R23, UR5, RZ ;  /* 0x0000000517177c10 */ /* 0x000fca000fffe0ff */
[----:B---3--:R-:W-:Y:S01]  /*02c0*/  IMAD.WIDE.U32 R20, R23, 0x4, R18 ;  /* 0x0000000417147825 */ /* 0x008fe200078e0012 */
[----:B0-----:R-:W0:Y:S03]  /*02d0*/  LDC R15, c[0x0][0x3b0] ;  /* 0x0000ec00ff0f7b82 */ /* 0x001e260000000800 */
[----:B----4-:R-:W-:Y:S02]  /*02e0*/  IMAD.SHL.U32 R9, R8, 0x2, RZ ;  /* 0x0000000208097824 */ /* 0x010fe400078e00ff */
[----:B------:R-:W5:Y:S02]  /*02f0*/  LDG.E R8, desc[UR8][R20.64] ;  /* 0x0000000814087981 */ /* 0x000f64000c1e1900 */
[----:B-1----:R-:W-:-:S05]  /*0300*/  IMAD.WIDE R16, R9, 0x4, R16 ;  /* 0x0000000409107825 */ /* 0x002fca00078e0210 */
[----:B------:R-:W3:Y:S04]  /*0310*/  LDG.E R9, desc[UR8][R16.64] ;  /* 0x0000000810097981 */ /* 0x000ee8000c1e1900 */
[----:B------:R1:W4:Y:S01]  /*0320*/  LDG.E R10, desc[UR8][R16.64+0x4] ;  /* 0x00000408100a7981 */ /* 0x000322000c1e1900 */
[----:B--2---:R-:W-:Y:S01]  /*0330*/  FADD R11, R11, R11 ;  /* 0x0000000b0b0b7221 */ /* 0x004fe20000000000 */
[----:B------:R-:W-:-:S04]  /*0340*/  FADD R2, R0, R0 ;  /* 0x0000000000027221 */ /* 0x000fc80000000000 */
[----:B------:R-:W-:Y:S02]  /*0350*/  FSETP.GEU.AND P0, PT, |R11|, 1.175494350822287508e-38, PT ;  /* 0x008000000b00780b */ /* 0x000fe40003f0e200 */
[----:B------:R-:W-:-:S11]  /*0360*/  FSETP.GEU.AND P1, PT, |R2|, 1.175494350822287508e-38, PT ;  /* 0x008000000200780b */ /* 0x000fd60003f2e200 */
[----:B------:R-:W-:Y:S02]  /*0370*/  @!P0 FMUL R11, R11, 16777216 ;  /* 0x4b8000000b0b8820 */ /* 0x000fe40000400000 */
[----:B------:R-:W-:Y:S02]  /*0380*/  @!P1 FMUL R2, R2, 16777216 ;  /* 0x4b80000002029820 */ /* 0x000fe40000400000 */
[----:B------:R-:W2:Y:S08]  /*0390*/  MUFU.LG2 R0, R11 ;  /* 0x0000000b00007308 */ /* 0x000eb00000000c00 */
[----:B------:R-:W0:Y:S01]  /*03a0*/  MUFU.LG2 R13, R2 ;  /* 0x00000002000d7308 */ /* 0x000e220000000c00 */
[----:B--2---:R-:W-:-:S04]  /*03b0*/  @!P0 FADD R0, R0, -24 ;  /* 0xc1c0000000008421 */ /* 0x004fc80000000000 */
[----:B-1----:R-:W-:Y:S01]  /*03c0*/  FADD R16, R0, R0 ;  /* 0x0000000000107221 */ /* 0x002fe20000000000 */
[----:B0-----:R-:W-:-:S04]  /*03d0*/  @!P1 FADD R13, R13, -24 ;  /* 0xc1c000000d0d9421 */ /* 0x001fc80000000000 */
[----:B------:R-:W-:Y:S01]  /*03e0*/  FADD R17, R13, R13 ;  /* 0x0000000d0d117221 */ /* 0x000fe20000000000 */
[----:B------:R-:W-:-:S04]  /*03f0*/  FSETP.GEU.AND P0, PT, R16, -126, PT ;  /* 0xc2fc00001000780b */ /* 0x000fc80003f0e000 */
[----:B------:R-:W-:-:S09]  /*0400*/  FSETP.GEU.AND P1, PT, R17, -126, PT ;  /* 0xc2fc00001100780b */ /* 0x000fd20003f2e000 */
[----:B------:R-:W-:-:S04]  /*0410*/  @!P0 FMUL R16, R16, 0.5 ;  /* 0x3f00000010108820 */ /* 0x000fc80000400000 */
[----:B------:R-:W-:Y:S02]  /*0420*/  @!P1 FMUL R17, R17, 0.5 ;  /* 0x3f00000011119820 */ /* 0x000fe40000400000 */
[----:B------:R-:W0:Y:S01]  /*0430*/  MUFU.EX2 R16, R16 ;  /* 0x0000001000107308 */ /* 0x000e220000000800 */
[----:B------:R-:W-:Y:S01]  /*0440*/  FADD R0, R15, -1 ;  /* 0xbf8000000f007421 */ /* 0x000fe20000000000 */
[----:B------:R-:W-:-:S06]  /*0450*/  FMUL R11, R12, R15 ;  /* 0x0000000f0c0b7220 */ /* 0x000fcc0000400000 */
[----:B------:R-:W1:Y:S01]  /*0460*/  MUFU.EX2 R17, R17 ;  /* 0x0000001100117308 */ /* 0x000e620000000800 */
[----:B------:R-:W-:Y:S01]  /*0470*/  FMUL R13, R14, R15 ;  /* 0x0000000f0e0d7220 */ /* 0x000fe20000400000 */
[----:B------:R-:W-:Y:S01]  /*0480*/  I2FP.F32.U32 R2, R4 ;  /* 0x0000000400027245 */ /* 0x000fe20000201000 */
[C---:B------:R-:W-:Y:S01]  /*0490*/  FFMA R11, R0.reuse, -0.5, R11 ;  /* 0xbf000000000b7823 */ /* 0x040fe2000000000b */
[----:B------:R-:W-:Y:S01]  /*04a0*/  UISETP.NE.AND UP0, UPT, UR4, URZ, UPT ;  /* 0x000000ff0400728c */ /* 0x000fe2000bf05270 */
[----:B------:R-:W-:Y:S01]  /*04b0*/  I2FP.F32.U32 R15, R3 ;  /* 0x00000003000f7245 */ /* 0x000fe20000201000 */
[----:B------:R-:W-:Y:S01]  /*04c0*/  FFMA R12, R0, -0.5, R13 ;  /* 0xbf000000000c7823 */ /* 0x000fe2000000000d */
[----:B------:R-:W-:Y:S01]  /*04d0*/  FADD R0, R11, R2 ;  /* 0x000000020b007221 */ /* 0x000fe20000000000 */
[----:B------:R-:W-:Y:S01]  /*04e0*/  I2FP.F32.U32 R11, UR7 ;  /* 0x00000007000b7c45 */ /* 0x000fe20008201000 */
[----:B0-----:R-:W-:Y:S01]  /*04f0*/  @!P0 FMUL R16, R16, R16 ;  /* 0x0000001010108220 */ /* 0x001fe20000400000 */
[----:B------:R-:W-:Y:S01]  /*0500*/  I2FP.F32.U32 R13, UR6 ;  /* 0x00000006000d7c45 */ /* 0x000fe20008201000 */
[----:B------:R-:W-:Y:S01]  /*0510*/  FADD R2, R12, R15 ;  /* 0x0000000f0c027221 */ /* 0x000fe20000000000 */
[----:B------:R-:W-:-:S02]  /*0520*/  HFMA2 R36, -RZ, RZ, 0, 0 ;  /* 0x00000000ff247431 */ /* 0x000fc400000001ff */
[----:B-1----:R-:W-:Y:S01]  /*0530*/  @!P1 FMUL R17, R17, R17 ;  /* 0x0000001111119220 */ /* 0x002fe20000400000 */
[----:B------:R-:W-:Y:S01]  /*0540*/  FMUL R2, R2, R11 ;  /* 0x0000000b02027220 */ /* 0x000fe20000400000 */
[----:B------:R-:W-:Y:S01]  /*0550*/  FMUL R0, R0, R13 ;  /* 0x0000000d00007220 */ /* 0x000fe20000400000 */
[----:B------:R-:W-:Y:S02]  /*0560*/  IMAD.MOV.U32 R11, RZ, RZ, -0x40800000 ;  /* 0xbf800000ff0b7424 */ /* 0x000fe400078e00ff */
[----:B---3--:R-:W-:Y:S01]  /*0570*/  FMUL R9, R16, R9 ;  /* 0x0000000910097220 */ /* 0x008fe20000400000 */
[----:B----4-:R-:W-:Y:S01]  /*0580*/  FMUL R10, R17, R10 ;  /* 0x0000000a110a7220 */ /* 0x010fe20000400000 */
[----:B------:R-:W-:Y:S06]  /*0590*/  BRA.U !UP0, `(.L_x_0) ;  /* 0x0000001108287547 */ /* 0x000fec000b800000 */
[----:B------:R-:W-:Y:S01]  /*05a0*/  UISETP.GE.U32.AND UP0, UPT, UR4, 0x10, UPT ;  /* 0x000000100400788c */ /* 0x000fe2000bf06070 */
[----:B------:R-:W-:Y:S01]  /*05b0*/  IMAD.MOV.U32 R36, RZ, RZ, RZ ;  /* 0x000000ffff247224 */ /* 0x000fe200078e00ff */
[----:B------:R-:W-:Y:S01]  /*05c0*/  MOV R12, 0xffffffff ;  /* 0xffffffff000c7802 */ /* 0x000fe20000000f00 */
[----:B------:R-:W-:-:S06]  /*05d0*/  IMAD.MOV.U32 R11, RZ, RZ, RZ ;  /* 0x000000ffff0b7224 */ /* 0x000fcc00078e00ff */
[----:B------:R-:W-:Y:S05]  /*05e0*/  BRA.U !UP0, `(.L_x_1) ;  /* 0x0000000908707547 */ /* 0x000fea000b800000 */
[C---:B------:R-:W-:Y:S01]  /*05f0*/  IADD3 R14, PT, PT, R7.reuse, 0x6, RZ ;  /* 0x00000006070e7810 */ /* 0x040fe20007ffe0ff */
[C---:B------:R-:W-:Y:S01]  /*0600*/  VIADD R16, R7.reuse, 0x7 ;  /* 0x0000000707107836 */ /* 0x040fe20000000000 */
        /* <DEDUP_REMOVED lines=13> */
[----:B------:R-:W-:-:S02]  /*06e0*/  VIADD R20, R7, 0x5 ;  /* 0x0000000507147836 */ /* 0x000fc40000000000 */
[----:B------:R-:W-:Y:S02]  /*06f0*/  HFMA2 R28, -RZ, RZ, 0, 0 ;  /* 0x00000000ff1c7431 */ /* 0x000fe400000001ff */
[--C-:B------:R-:W-:Y:S01]  /*0700*/  IMAD R11, R14, UR11, R3.reuse ;  /* 0x0000000b0e0b7c24 */ /* 0x100fe2000f8e0203 */
[----:B------:R-:W-:Y:S01]  /*0710*/  MOV R36, RZ ;  /* 0x000000ff00247202 */ /* 0x000fe20000000f00 */
[--C-:B------:R-:W-:Y:S02]  /*0720*/  IMAD R14, R16, UR11, R3.reuse ;  /* 0x0000000b100e7c24 */ /* 0x100fe4000f8e0203 */
[--C-:B------:R-:W-:Y:S02]  /*0730*/  IMAD R16, R13, UR11, R3.reuse ;  /* 0x0000000b0d107c24 */ /* 0x100fe4000f8e0203 */
[--C-:B------:R-:W-:Y:S02]  /*0740*/  IMAD R15, R15, UR11, R3.reuse ;  /* 0x0000000b0f0f7c24 */ /* 0x100fe4000f8e0203 */
[----:B------:R-:W-:-:S02]  /*0750*/  IMAD R17, R17, UR11, R3 ;  /* 0x0000000b11117c24 */ /* 0x000fc4000f8e0203 */
[--C-:B------:R-:W-:Y:S02]  /*0760*/  IMAD R27, R27, UR11, R3.reuse ;  /* 0x0000000b1b1b7c24 */ /* 0x100fe4000f8e0203 */
[--C-:B------:R-:W-:Y:S02]  /*0770*/  IMAD R29, R29, UR11, R3.reuse ;  /* 0x0000000b1d1d7c24 */ /* 0x100fe4000f8e0203 */
        /* <DEDUP_REMOVED lines=8> */
[----:B------:R-:W-:Y:S02]  /*0800*/  IMAD R21, R20, UR11, R3 ;  /* 0x0000000b14157c24 */ /* 0x000fe4000f8e0203 */
[----:B------:R-:W-:-:S02]  /*0810*/  IMAD.MOV.U32 R12, RZ, RZ, -0x1 ;  /* 0xffffffffff0c7424 */ /* 0x000fc400078e00ff */
        /* <DEDUP_REMOVED lines=15> */
[----:B------:R-:W-:-:S07]  /*0910*/  IMAD R34, R21, UR10, R4 ;  /* 0x0000000a15227c24 */ /* 0x000fce000f8e0204 */
.L_x_2:
[----:B------:R-:W-:-:S06]  /*0920*/  IMAD.WIDE.U32 R20, R34, 0x4, R18 ;  /* 0x0000000422147825 */ /* 0x000fcc00078e0012 */
[----:B------:R-:W2:Y:S01]  /*0930*/  LDG.E R21, desc[UR8][R20.64] ;  /* 0x0000000814157981 */ /* 0x000ea2000c1e1900 */
[----:B------:R-:W-:-:S06]  /*0940*/  IMAD.WIDE.U32 R22, R11, 0x4, R18 ;  /* 0x000000040b167825 */ /* 0x000fcc00078e0012 */
[----:B------:R-:W3:Y:S01]  /*0950*/  LDG.E R23, desc[UR8][R22.64] ;  /* 0x0000000816177981 */ /* 0x000ee2000c1e1900 */
[----:B------:R-:W-:-:S06]  /*0960*/  IMAD.WIDE.U32 R24, R15, 0x4, R18 ;  /* 0x000000040f187825 */ /* 0x000fcc00078e0012 */
[----:B------:R-:W4:Y:S01]  /*0970*/  LDG.E R25, desc[UR8][R24.64] ;  /* 0x0000000818197981 */ /* 0x000f22000c1e1900 */
[----:B--2---:R-:W-:-:S04]  /*0980*/  FSETP.GT.AND P2, PT, R21, R36, PT ;  /* 0x000000241500720b */ /* 0x004fc80003f44000 */
[----:B------:R-:W-:Y:S01]  /*0990*/  FSEL R36, R21, R36, P2 ;  /* 0x0000002415247208 */ /* 0x000fe20001000000 */
[----:B------:R-:W-:-:S03]  /*09a0*/  IMAD.WIDE.U32 R20, R14, 0x4, R18 ;  /* 0x000000040e147825 */ /* 0x000fc600078e0012 */
[----:B---3--:R-:W-:-:S03]  /*09b0*/  FSETP.GT.AND P1, PT, R23, R36, PT ;  /* 0x000000241700720b */ /* 0x008fc60003f24000 */
[----:B------:R-:W2:Y:S01]  /*09c0*/  LDG.E R21, desc[UR8][R20.64] ;  /* 0x0000000814157981 */ /* 0x000ea2000c1e1900 */
[----:B------:R-:W-:Y:S01]  /*09d0*/  FSEL R36, R23, R36, P1 ;  /* 0x0000002417247208 */ /* 0x000fe20000800000 */
[----:B------:R-:W-:-:S06]  /*09e0*/  IMAD.WIDE.U32 R22, R17, 0x4, R18 ;  /* 0x0000000411167825 */ /* 0x000fcc00078e0012 */
[----:B------:R-:W3:Y:S01]  /*09f0*/  LDG.E R23, desc[UR8][R22.64] ;  /* 0x0000000816177981 */ /* 0x000ee2000c1e1900 */
[----:B--2---:R-:W-:-:S04]  /*0a00*/  FSETP.GT.AND P0, PT, R21, R36, PT ;  /* 0x000000241500720b */ /* 0x004fc80003f04000 */
[----:B------:R-:W-:Y:S01]  /*0a10*/  FSEL R36, R21, R36, P0 ;  /* 0x0000002415247208 */ /* 0x000fe20000000000 */
[----:B------:R-:W-:-:S06]  /*0a20*/  IMAD.WIDE.U32 R20, R16, 0x4, R18 ;  /* 0x0000000410147825 */ /* 0x000fcc00078e0012 */
[----:B------:R-:W2:Y:S01]  /*0a30*/  LDG.E R21, desc[UR8][R20.64] ;  /* 0x0000000814157981 */ /* 0x000ea2000c1e1900 */
[----:B----4-:R-:W-:-:S04]  /*0a40*/  FSETP.GT.AND P4, PT, R25, R36, PT ;  /* 0x000000241900720b */ /* 0x010fc80003f84000 */
[----:B------:R-:W-:Y:S01]  /*0a50*/  FSEL R36, R25, R36, P4 ;  /* 0x0000002419247208 */ /* 0x000fe20002000000 */
        /* <DEDUP_REMOVED lines=8> */
[----:B------:R-:W-:-:S03]  /*0ae0*/  IMAD.WIDE.U32 R22, R31, 0x4, R18 ;  /* 0x000000041f167825 */ /* 0x000fc600078e0012 */
[----:B----4-:R-:W-:-:S03]  /*0af0*/  FSETP.GT.AND P3, PT, R25, R36, PT ;  /* 0x000000241900720b */ /* 0x010fc60003f64000 */
[----:B------:R-:W3:Y:S01]  /*0b00*/  LDG.E R23, desc[UR8][R22.64] ;  /* 0x0000000816177981 */ /* 0x000ee2000c1e1900 */
[----:B------:R-:W-:Y:S01]  /*0b10*/  FSEL R36, R25, R36, P3 ;  /* 0x0000002419247208 */ /* 0x000fe20001800000 */
[----:B------:R-:W-:-:S06]  /*0b20*/  IMAD.WIDE.U32 R24, R33, 0x4, R18 ;  /* 0x0000000421187825 */ /* 0x000fcc00078e0012 */
[----:B------:R-:W4:Y:S01]  /*0b30*/  LDG.E R25, desc[UR8][R24.64] ;  /* 0x0000000818197981 */ /* 0x000f22000c1e1900 */
[C---:B------:R-:W-:Y:S01]  /*0b40*/  SEL R12, R28.reuse, R12, P2 ;  /* 0x0000000c1c0c7207 */ /* 0x040fe20001000000 */
[C---:B------:R-:W-:Y:S01]  /*0b50*/  @P1 VIADD R12, R28.reuse, 0x1 ;  /* 0x000000011c0c1836 */ /* 0x040fe20000000000 */
[----:B------:R-:W-:Y:S02]  /*0b60*/  @P0 IADD3 R12, PT, PT, R28, 0x2, RZ ;  /* 0x000000021c0c0810 */ /* 0x000fe40007ffe0ff */
        /* <DEDUP_REMOVED lines=12> */
[C---:B------:R-:W-:Y:S01]  /*0c30*/  @P4 VIADD R12, R28.reuse, 0x3 ;  /* 0x000000031c0c4836 */ /* 0x040fe20000000000 */
[C---:B------:R-:W-:Y:S01]  /*0c40*/  @P6 IADD3 R12, PT, PT, R28.reuse, 0x4, RZ ;  /* 0x000000041c0c6810 */ /* 0x040fe20007ffe0ff */
[----:B------:R-:W-:Y:S01]  /*0c50*/  @P5 VIADD R12, R28, 0x5 ;  /* 0x000000051c0c5836 */ /* 0x000fe20000000000 */
[----:B--2---:R-:W-:-:S04]  /*0c60*/  FSETP.GT.AND P4, PT, R21, R36, PT ;  /* 0x000000241500720b */ /* 0x004fc80003f84000 */
[----:B------:R-:W-:Y:S01]  /*0c70*/  FSEL R36, R21, R36, P4 ;  /* 0x0000002415247208 */ /* 0x000fe20002000000 */
[----:B------:R-:W-:-:S03]  /*0c80*/  IMAD.WIDE.U32 R20, R13, 0x4, R18 ;  /* 0x000000040d147825 */ /* 0x000fc600078e0012 */
[----:B---3--:R-:W-:-:S03]  /*0c90*/  FSETP.GT.AND P6, PT, R23, R36, PT ;  /* 0x000000241700720b */ /* 0x008fc60003fc4000 */
[----:B------:R0:W2:Y:S01]  /*0ca0*/  LDG.E R21, desc[UR8][R20.64] ;  /* 0x0000000814157981 */ /* 0x0000a2000c1e1900 */
[----:B------:R-:W-:Y:S01]  /*0cb0*/  FSEL R36, R23, R36, P6 ;  /* 0x0000002417247208 */ /* 0x000fe20003000000 */
[----:B------:R-:W-:-:S03]  /*0cc0*/  IMAD.WIDE.U32 R22, R30, 0x4, R18 ;  /* 0x000000041e167825 */ /* 0x000fc600078e0012 */
[----:B----4-:R-:W-:-:S03]  /*0cd0*/  FSETP.GT.AND P5, PT, R25, R36, PT ;  /* 0x000000241900720b */ /* 0x010fc60003fa4000 */
[----:B------:R1:W3:Y:S01]  /*0ce0*/  LDG.E R23, desc[UR8][R22.64] ;  /* 0x0000000816177981 */ /* 0x0002e2000c1e1900 */
[----:B------:R-:W-:Y:S01]  /*0cf0*/  FSEL R36, R25, R36, P5 ;  /* 0x0000002419247208 */ /* 0x000fe20002800000 */
[----:B------:R-:W-:-:S06]  /*0d00*/  IMAD.WIDE.U32 R24, R32, 0x4, R18 ;  /* 0x0000000420187825 */ /* 0x000fcc00078e0012 */
[----:B------:R-:W4:Y:S01]  /*0d10*/  LDG.E R25, desc[UR8][R24.64] ;  /* 0x0000000818197981 */ /* 0x000f22000c1e1900 */
[C---:B------:R-:W-:Y:S01]  /*0d20*/  @P3 IADD3 R12, PT, PT, R28.reuse, 0x6, RZ ;  /* 0x000000061c0c3810 */ /* 0x040fe20007ffe0ff */
[C---:B------:R-:W-:Y:S01]  /*0d30*/  @P2 VIADD R12, R28.reuse, 0x7 ;  /* 0x000000071c0c2836 */ /* 0x040fe20000000000 */
[C---:B------:R-:W-:Y:S01]  /*0d40*/  @P1 IADD3 R12, PT, PT, R28.reuse, 0x8, RZ ;  /* 0x000000081c0c1810 */ /* 0x040fe20007ffe0ff */
[C---:B------:R-:W-:Y:S02]  /*0d50*/  @P0 VIADD R12, R28.reuse, 0x9 ;  /* 0x000000091c0c0836 */ /* 0x040fe40000000000 */
[C---:B------:R-:W-:Y:S01]  /*0d60*/  @P4 VIADD R12, R28.reuse, 0xa ;  /* 0x0000000a1c0c4836 */ /* 0x040fe20000000000 */
[C---:B------:R-:W-:Y:S01]  /*0d70*/  @P6 IADD3 R12, PT, PT, R28.reuse, 0xb, RZ ;  /* 0x0000000b1c0c6810 */ /* 0x040fe20007ffe0ff */
[----:B------:R-:W-:Y:S01]  /*0d80*/  @P5 VIADD R12, R28, 0xc ;  /* 0x0000000c1c0c5836 */ /* 0x000fe20000000000 */
[----:B------:R-:W-:Y:S01]  /*0d90*/  ULOP3.LUT UR6, UR4, 0xfffffff0, URZ, 0xc0, !UPT ;  /* 0xfffffff004067892 */ /* 0x000fe2000f8ec0ff */
[----:B0-----:R-:W-:Y:S01]  /*0da0*/  IMAD.U32 R20, RZ, RZ, UR5 ;  /* 0x00000005ff147e24 */ /* 0x001fe2000f8e00ff */
[----:B-1----:R-:W-:-:S03]  /*0db0*/  MOV R22, UR5 ;  /* 0x0000000500167c02 */ /* 0x002fc60008000f00 */
[----:B------:R-:W-:Y:S01]  /*0dc0*/  IMAD R11, R20, 0x10, R11 ;  /* 0x00000010140b7824 */ /* 0x000fe200078e020b */
[----:B------:R-:W-:Y:S01]  /*0dd0*/  LEA R27, R22, R27, 0x4 ;  /* 0x0000001b161b7211 */ /* 0x000fe200078e20ff */
[C---:B------:R-:W-:Y:S01]  /*0de0*/  IMAD R15, R20.reuse, 0x10, R15 ;  /* 0x00000010140f7824 */ /* 0x040fe200078e020f */
[C---:B------:R-:W-:Y:S01]  /*0df0*/  LEA R29, R20.reuse, R29, 0x4 ;  /* 0x0000001d141d7211 */ /* 0x040fe200078e20ff */
[----:B------:R-:W-:Y:S01]  /*0e00*/  IMAD R17, R20, 0x10, R17 ;  /* 0x0000001014117824 */ /* 0x000fe200078e0211 */
[C---:B------:R-:W-:Y:S01]  /*0e10*/  LEA R35, R22.reuse, R35, 0x4 ;  /* 0x0000002316237211 */ /* 0x040fe200078e20ff */
[----:B------:R-:W-:Y:S01]  /*0e20*/  IMAD R31, R22, 0x10, R31 ;  /* 0x00000010161f7824 */ /* 0x000fe200078e021f */
[C---:B------:R-:W-:Y:S01]  /*0e30*/  LEA R13, R20.reuse, R13, 0x4 ;  /* 0x0000000d140d7211 */ /* 0x040fe200078e20ff */
[C---:B------:R-:W-:Y:S02]  /*0e40*/  IMAD R33, R20.reuse, 0x10, R33 ;  /* 0x0000001014217824 */ /* 0x040fe400078e0221 */
[----:B------:R-:W-:Y:S01]  /*0e50*/  IMAD R37, R20, 0x10, R37 ;  /* 0x0000001014257824 */ /* 0x000fe200078e0225 */
[----:B--2---:R-:W-:-:S04]  /*0e60*/  FSETP.GT.AND P3, PT, R21, R36, PT ;  /* 0x000000241500720b */ /* 0x004fc80003f64000 */
[----:B------:R-:W-:-:S04]  /*0e70*/  FSEL R36, R21, R36, P3 ;  /* 0x0000002415247208 */ /* 0x000fc80001800000 */
[----:B---3--:R-:W-:-:S04]  /*0e80*/  FSETP.GT.AND P2, PT, R23, R36, PT ;  /* 0x000000241700720b */ /* 0x008fc80003f44000 */
[----:B------:R-:W-:-:S04]  /*0e90*/  FSEL R36, R23, R36, P2 ;  /* 0x0000002417247208 */ /* 0x000fc80001000000 */
[----:B----4-:R-:W-:Y:S02]  /*0ea0*/  FSETP.GT.AND P1, PT, R25, R36, PT ;  /* 0x000000241900720b */ /* 0x010fe40003f24000 */
[----:B------:R-:W-:-:S03]  /*0eb0*/  @P3 IADD3 R12, PT, PT, R28, 0xd, RZ ;  /* 0x0000000d1c0c3810 */ /* 0x000fc60007ffe0ff */
[----:B------:R-:W-:-:S08]  /*0ec0*/  @P2 IADD3 R12, PT, PT, R28, 0xe, RZ ;  /* 0x0000000e1c0c2810 */ /* 0x000fd00007ffe0ff */
[C---:B------:R-:W-:Y:S01]  /*0ed0*/  @P1 IADD3 R12, PT, PT, R28.reuse, 0xf, RZ ;  /* 0x0000000f1c0c1810 */ /* 0x040fe20007ffe0ff */
[----:B------:R-:W-:-:S05]  /*0ee0*/  VIADD R28, R28, 0x10 ;  /* 0x000000101c1c7836 */ /* 0x000fca0000000000 */
[----:B------:R-:W-:Y:S02]  /*0ef0*/  ISETP.NE.AND P0, PT, R28, UR6, PT ;  /* 0x000000061c007c0c */ /* 0x000fe4000bf05270 */
[----:B------:R-:W-:Y:S02]  /*0f00*/  MOV R21, UR5 ;  /* 0x0000000500157c02 */ /* 0x000fe40008000f00 */
[----:B------:R-:W-:Y:S02]  /*0f10*/  MOV R23, UR5 ;  /* 0x0000000500177c02 */ /* 0x000fe40008000f00 */
[----:B------:R-:W-:Y:S01]  /*0f20*/  FSEL R36, R25, R36, P1 ;  /* 0x0000002419247208 */ /* 0x000fe20000800000 */
[C---:B------:R-:W-:Y:S01]  /*0f30*/  IMAD R26, R21.reuse, 0x10, R26 ;  /* 0x00000010151a7824 */ /* 0x040fe200078e021a */
[C---:B------:R-:W-:Y:S01]  /*0f40*/  LEA R14, R21.reuse, R14, 0x4 ;  /* 0x0000000e150e7211 */ /* 0x040fe200078e20ff */
[C---:B------:R-:W-:Y:S01]  /*0f50*/  IMAD R30, R21.reuse, 0x10, R30 ;  /* 0x00000010151e7824 */ /* 0x040fe200078e021e */
[C---:B------:R-:W-:Y:S01]  /*0f60*/  LEA R16, R21.reuse, R16, 0x4 ;  /* 0x0000001015107211 */ /* 0x040fe200078e20ff */
[----:B------:R-:W-:Y:S01]  /*0f70*/  IMAD R32, R21, 0x10, R32 ;  /* 0x0000001015207824 */ /* 0x000fe200078e0220 */
[----:B------:R-:W-:Y:S01]  /*0f80*/  LEA R34, R23, R34, 0x4 ;  /* 0x0000002217227211 */ /* 0x000fe200078e20ff */
[----:B------:R-:W-:Y:S06]  /*0f90*/  @P0 BRA `(.L_x_2) ;  /* 0xfffffff800600947 */ /* 0x000fec000383ffff */
[----:B------:R-:W-:-:S07]  /*0fa0*/  IMAD.U32 R11, RZ, RZ, UR6 ;  /* 0x00000006ff0b7e24 */ /* 0x000fce000f8e00ff */
.L_x_1:
[----:B------:R-:W-:-:S04]  /*0fb0*/  ULOP3.LUT UR7, UR4, 0xf, URZ, 0xc0, !UPT ;  /* 0x0000000f04077892 */ /* 0x000fc8000f8ec0ff */
[----:B------:R-:W-:-:S09]  /*0fc0*/  UISETP.NE.AND UP0, UPT, UR7, URZ, UPT ;  /* 0x000000ff0700728c */ /* 0x000fd2000bf05270 */
[----:B------:R-:W-:Y:S05]  /*0fd0*/  BRA.U !UP0, `(.L_x_3) ;  /* 0x0000000508947547 */ /* 0x000fea000b800000 */
[----:B------:R-:W-:Y:S01]  /*0fe0*/  UISETP.GE.U32.AND UP0, UPT, UR7, 0x8, UPT ;  /* 0x000000080700788c */ /* 0x000fe2000bf06070 */
[----:B------:R-:W-:Y:S01]  /*0ff0*/  IADD3 R26, PT, PT, R7, 0x5, RZ ;  /* 0x00000005071a7810 */ /* 0x000fe20007ffe0ff */
[----:B------:R-:W-:-:S04]  /*1000*/  ULOP3.LUT UR6, UR4, 0x7, URZ, 0xc0, !UPT ;  /* 0x0000000704067892 */ /* 0x000fc8000f8ec0ff */
[----:B------:R-:W-:-:S03]  /*1010*/  UISETP.NE.AND UP1, UPT, UR6, URZ, UPT ;  /* 0x000000ff0600728c */ /* 0x000fc6000bf25270 */
[----:B------:R-:W-:Y:S08]  /*1020*/  BRA.U !UP0, `(.L_x_4) ;  /* 0x0000000108c87547 */ /* 0x000ff0000b800000 */
[----:B------:R-:W-:-:S04]  /*1030*/  IMAD.IADD R13, R11, 0x1, R26 ;  /* 0x000000010b0d7824 */ /* 0x000fc800078e021a */
[----:B------:R-:W-:-:S04]  /*1040*/  IMAD R13, R13, UR5, R6 ;  /* 0x000000050d0d7c24 */ /* 0x000fc8000f8e0206 */
[C---:B------:R-:W-:Y:S01]  /*1050*/  IMAD.WIDE.U32 R20, R13.reuse, 0x4, R18 ;  /* 0x000000040d147825 */ /* 0x040fe200078e0012 */
[----:B------:R-:W-:-:S04]  /*1060*/  IADD3 R15, PT, PT, R13, UR5, RZ ;  /* 0x000000050d0f7c10 */ /* 0x000fc8000fffe0ff */
[----:B------:R0:W2:Y:S01]  /*1070*/  LDG.E R13, desc[UR8][R20.64] ;  /* 0x00000008140d7981 */ /* 0x0000a2000c1e1900 */
[----:B------:R-:W-:-:S04]  /*1080*/  IMAD.WIDE.U32 R22, R15, 0x4, R18 ;  /* 0x000000040f167825 */ /* 0x000fc800078e0012 */
[----:B------:R-:W-:Y:S01]  /*1090*/  VIADD R15, R15, UR5 ;  /* 0x000000050f0f7c36 */ /* 0x000fe20008000000 */
[----:B------:R1:W3:Y:S03]  /*10a0*/  LDG.E R27, desc[UR8][R22.64] ;  /* 0x00000008161b7981 */ /* 0x0002e6000c1e1900 */
[C---:B------:R-:W-:Y:S01]  /*10b0*/  IMAD.WIDE.U32 R24, R15.reuse, 0x4, R18 ;  /* 0x000000040f187825 */ /* 0x040fe200078e0012 */
[----:B------:R-:W-:-:S04]  /*10c0*/  IADD3 R17, PT, PT, R15, UR5, RZ ;  /* 0x000000050f117c10 */ /* 0x000fc8000fffe0ff */
[----:B------:R4:W3:Y:S01]  /*10d0*/  LDG.E R28, desc[UR8][R24.64] ;  /* 0x00000008181c7981 */ /* 0x0008e2000c1e1900 */
[----:B------:R-:W-:-:S04]  /*10e0*/  IMAD.WIDE.U32 R14, R17, 0x4, R18 ;  /* 0x00000004110e7825 */ /* 0x000fc800078e0012 */
[----:B------:R-:W-:Y:S02]  /*10f0*/  VIADD R29, R17, UR5 ;  /* 0x00000005111d7c36 */ /* 0x000fe40008000000 */
[----:B------:R-:W3:Y:S02]  /*1100*/  LDG.E R14, desc[UR8][R14.64] ;  /* 0x000000080e0e7981 */ /* 0x000ee4000c1e1900 */
[C---:B------:R-:W-:Y:S01]  /*1110*/  IMAD.WIDE.U32 R16, R29.reuse, 0x4, R18 ;  /* 0x000000041d107825 */ /* 0x040fe200078e0012 */
[----:B------:R-:W-:-:S05]  /*1120*/  IADD3 R29, PT, PT, R29, UR5, RZ ;  /* 0x000000051d1d7c10 */ /* 0x000fca000fffe0ff */
[----:B------:R-:W3:Y:S01]  /*1130*/  LDG.E R17, desc[UR8][R16.64] ;  /* 0x0000000810117981 */ /* 0x000ee2000c1e1900 */
[----:B0-----:R-:W-:-:S04]  /*1140*/  IMAD.WIDE.U32 R20, R29, 0x4, R18 ;  /* 0x000000041d147825 */ /* 0x001fc800078e0012 */
[----:B------:R-:W-:Y:S02]  /*1150*/  VIADD R29, R29, UR5 ;  /* 0x000000051d1d7c36 */ /* 0x000fe40008000000 */
[----:B------:R-:W3:Y:S02]  /*1160*/  LDG.E R21, desc[UR8][R20.64] ;  /* 0x0000000814157981 */ /* 0x000ee4000c1e1900 */
[C---:B-1----:R-:W-:Y:S01]  /*1170*/  IMAD.WIDE.U32 R22, R29.reuse, 0x4, R18 ;  /* 0x000000041d167825 */ /* 0x042fe200078e0012 */
[----:B----4-:R-:W-:-:S05]  /*1180*/  IADD3 R25, PT, PT, R29, UR5, RZ ;  /* 0x000000051d197c10 */ /* 0x010fca000fffe0ff */
[----:B------:R-:W4:Y:S01]  /*1190*/  LDG.E R23, desc[UR8][R22.64] ;  /* 0x0000000816177981 */ /* 0x000f22000c1e1900 */
[----:B------:R-:W-:-:S06]  /*11a0*/  IMAD.WIDE.U32 R24, R25, 0x4, R18 ;  /* 0x0000000419187825 */ /* 0x000fcc00078e0012 */
[----:B------:R-:W4:Y:S01]  /*11b0*/  LDG.E R25, desc[UR8][R24.64] ;  /* 0x0000000818197981 */ /* 0x000f22000c1e1900 */
[----:B--2---:R-:W-:-:S04]  /*11c0*/  FSETP.GT.AND P2, PT, R13, R36, PT ;  /* 0x000000240d00720b */ /* 0x004fc80003f44000 */
[----:B------:R-:W-:Y:S02]  /*11d0*/  FSEL R36, R13, R36, P2 ;  /* 0x000000240d247208 */ /* 0x000fe40001000000 */
[----:B------:R-:W-:Y:S02]  /*11e0*/  SEL R12, R11, R12, P2 ;  /* 0x0000000c0b0c7207 */ /* 0x000fe40001000000 */
[----:B---3--:R-:W-:-:S04]  /*11f0*/  FSETP.GT.AND P3, PT, R27, R36, PT ;  /* 0x000000241b00720b */ /* 0x008fc80003f64000 */
[----:B------:R-:W-:-:S04]  /*1200*/  FSEL R27, R27, R36, P3 ;  /* 0x000000241b1b7208 */ /* 0x000fc80001800000 */
[----:B------:R-:W-:-:S04]  /*1210*/  FSETP.GT.AND P4, PT, R28, R27, PT ;  /* 0x0000001b1c00720b */ /* 0x000fc80003f84000 */
[----:B------:R-:W-:Y:S01]  /*1220*/  FSEL R27, R28, R27, P4 ;  /* 0x0000001b1c1b7208 */ /* 0x000fe20002000000 */
[----:B------:R-:W-:-:S03]  /*1230*/  @P3 VIADD R12, R11, 0x1 ;  /* 0x000000010b0c3836 */ /* 0x000fc60000000000 */
[----:B------:R-:W-:-:S04]  /*1240*/  FSETP.GT.AND P5, PT, R14, R27, PT ;  /* 0x0000001b0e00720b */ /* 0x000fc80003fa4000 */
[----:B------:R-:W-:Y:S02]  /*1250*/  FSEL R14, R14, R27, P5 ;  /* 0x0000001b0e0e7208 */ /* 0x000fe40002800000 */
[----:B------:R-:W-:Y:S02]  /*1260*/  @P4 IADD3 R12, PT, PT, R11, 0x2, RZ ;  /* 0x000000020b0c4810 */ /* 0x000fe40007ffe0ff */
[----:B------:R-:W-:-:S04]  /*1270*/  FSETP.GT.AND P1, PT, R17, R14, PT ;  /* 0x0000000e1100720b */ /* 0x000fc80003f24000 */
[----:B------:R-:W-:Y:S01]  /*1280*/  FSEL R14, R17, R14, P1 ;  /* 0x0000000e110e7208 */ /* 0x000fe20000800000 */
[----:B------:R-:W-:-:S03]  /*1290*/  @P5 VIADD R12, R11, 0x3 ;  /* 0x000000030b0c5836 */ /* 0x000fc60000000000 */
[----:B------:R-:W-:-:S04]  /*12a0*/  FSETP.GT.AND P0, PT, R21, R14, PT ;  /* 0x0000000e1500720b */ /* 0x000fc80003f04000 */
[----:B------:R-:W-:Y:S02]  /*12b0*/  FSEL R14, R21, R14, P0 ;  /* 0x0000000e150e7208 */ /* 0x000fe40000000000 */
[----:B------:R-:W-:Y:S02]  /*12c0*/  @P1 IADD3 R12, PT, PT, R11, 0x4, RZ ;  /* 0x000000040b0c1810 */ /* 0x000fe40007ffe0ff */
[----:B----4-:R-:W-:-:S04]  /*12d0*/  FSETP.GT.AND P2, PT, R23, R14, PT ;  /* 0x0000000e1700720b */ /* 0x010fc80003f44000 */
[----:B------:R-:W-:Y:S01]  /*12e0*/  FSEL R14, R23, R14, P2 ;  /* 0x0000000e170e7208 */ /* 0x000fe20001000000 */
[----:B------:R-:W-:-:S03]  /*12f0*/  @P0 VIADD R12, R11, 0x5 ;  /* 0x000000050b0c0836 */ /* 0x000fc60000000000 */
[----:B------:R-:W-:-:S04]  /*1300*/  FSETP.GT.AND P3, PT, R25, R14, PT ;  /* 0x0000000e1900720b */ /* 0x000fc80003f64000 */
[----:B------:R-:W-:Y:S02]  /*1310*/  FSEL R36, R25, R14, P3 ;  /* 0x0000000e19247208 */ /* 0x000fe40001800000 */
[----:B------:R-:W-:-:S07]  /*1320*/  @P2 IADD3 R12, PT, PT, R11, 0x6, RZ ;  /* 0x000000060b0c2810 */ /* 0x000fce0007ffe0ff */
[C---:B------:R-:W-:Y:S01]  /*1330*/  @P3 VIADD R12, R11.reuse, 0x7 ;  /* 0x000000070b0c3836 */ /* 0x040fe20000000000 */
[----:B------:R-:W-:-:S07]  /*1340*/  IADD3 R11, PT, PT, R11, 0x8, RZ ;  /* 0x000000080b0b7810 */ /* 0x000fce0007ffe0ff */
.L_x_4:
[----:B------:R-:W-:Y:S05]  /*1350*/  BRA.U !UP1, `(.L_x_3) ;  /* 0x0000000109b47547 */ /* 0x000fea000b800000 */
[----:B------:R-:W-:Y:S02]  /*1360*/  UISETP.GE.U32.AND UP0, UPT, UR6, 0x4, UPT ;  /* 0x000000040600788c */ /* 0x000fe4000bf06070 */
[----:B------:R-:W-:-:S04]  /*1370*/  ULOP3.LUT UR4, UR4, 0x3, URZ, 0xc0, !UPT ;  /* 0x0000000304047892 */ /* 0x000fc8000f8ec0ff */
[----:B------:R-:W-:-:S03]  /*1380*/  UISETP.NE.AND UP1, UPT, UR4, URZ, UPT ;  /* 0x000000ff0400728c */ /* 0x000fc6000bf25270 */
[----:B------:R-:W-:Y:S08]  /*1390*/  BRA.U !UP0, `(.L_x_5) ;  /* 0x0000000108687547 */ /* 0x000ff0000b800000 */
[----:B------:R-:W-:-:S04]  /*13a0*/  IMAD.IADD R13, R11, 0x1, R26 ;  /* 0x000000010b0d7824 */ /* 0x000fc800078e021a */
[----:B------:R-:W-:-:S04]  /*13b0*/  IMAD R13, R13, UR5, R6 ;  /* 0x000000050d0d7c24 */ /* 0x000fc8000f8e0206 */
[C---:B------:R-:W-:Y:S01]  /*13c0*/  IMAD.WIDE.U32 R16, R13.reuse, 0x4, R18 ;  /* 0x000000040d107825 */ /* 0x040fe200078e0012 */
[----:B------:R-:W-:-:S05]  /*13d0*/  IADD3 R13, PT, PT, R13, UR5, RZ ;  /* 0x000000050d0d7c10 */ /* 0x000fca000fffe0ff */
[----:B------:R-:W2:Y:S01]  /*13e0*/  LDG.E R17, desc[UR8][R16.64] ;  /* 0x0000000810117981 */ /* 0x000ea2000c1e1900 */
[----:B------:R-:W-:-:S04]  /*13f0*/  IMAD.WIDE.U32 R20, R13, 0x4, R18 ;  /* 0x000000040d147825 */ /* 0x000fc800078e0012 */
[----:B------:R-:W-:Y:S02]  /*1400*/  VIADD R13, R13, UR5 ;  /* 0x000000050d0d7c36 */ /* 0x000fe40008000000 */
[----:B------:R-:W3:Y:S02]  /*1410*/  LDG.E R21, desc[UR8][R20.64] ;  /* 0x0000000814157981 */ /* 0x000ee4000c1e1900 */
[C---:B------:R-:W-:Y:S01]  /*1420*/  IMAD.WIDE.U32 R14, R13.reuse, 0x4, R18 ;  /* 0x000000040d0e7825 */ /* 0x040fe200078e0012 */
[----:B------:R-:W-:-:S05]  /*1430*/  IADD3 R23, PT, PT, R13, UR5, RZ ;  /* 0x000000050d177c10 */ /* 0x000fca000fffe0ff */
        /* <DEDUP_REMOVED lines=16> */
.L_x_5:
[----:B------:R-:W-:Y:S05]  /*1540*/  BRA.U !UP1, `(.L_x_3) ;  /* 0x0000000109387547 */ /* 0x000fea000b800000 */
[----:B------:R-:W-:Y:S01]  /*1550*/  IADD3 R14, PT, PT, R11, 0x5, R7 ;  /* 0x000000050b0e7810 */ /* 0x000fe20007ffe007 */
[----:B------:R-:W-:-:S04]  /*1560*/  UIADD3 UR4, UPT, UPT, -UR4, URZ, URZ ;  /* 0x000000ff04047290 */ /* 0x000fc8000fffe1ff */
[----:B------:R-:W-:-:S04]  /*1570*/  IMAD R3, R14, UR11, R3 ;  /* 0x0000000b0e037c24 */ /* 0x000fc8000f8e0203 */
[----:B------:R-:W-:-:S07]  /*1580*/  IMAD R3, R3, UR10, R4 ;  /* 0x0000000a03037c24 */ /* 0x000fce000f8e0204 */
.L_x_6:
[----:B------:R-:W-:-:S06]  /*1590*/  IMAD.WIDE.U32 R14, R3, 0x4, R18 ;  /* 0x00000004030e7825 */ /* 0x000fcc00078e0012 */
[----:B------:R-:W2:Y:S01]  /*15a0*/  LDG.E R15, desc[UR8][R14.64] ;  /* 0x000000080e0f7981 */ /* 0x000ea2000c1e1900 */
[----:B------:R-:W-:Y:S01]  /*15b0*/  UIADD3 UR4, UPT, UPT, UR4, 0x1, URZ ;  /* 0x0000000104047890 */ /* 0x000fe2000fffe0ff */
[----:B------:R-:W-:-:S03]  /*15c0*/  VIADD R3, R3, UR5 ;  /* 0x0000000503037c36 */ /* 0x000fc60008000000 */
[----:B------:R-:W-:Y:S01]  /*15d0*/  UISETP.NE.AND UP0, UPT, UR4, URZ, UPT ;  /* 0x000000ff0400728c */ /* 0x000fe2000bf05270 */
[----:B--2---:R-:W-:-:S04]  /*15e0*/  FSETP.GT.AND P0, PT, R15, R36, PT ;  /* 0x000000240f00720b */ /* 0x004fc80003f04000 */
[----:B------:R-:W-:Y:S02]  /*15f0*/  SEL R12, R11, R12, P0 ;  /* 0x0000000c0b0c7207 */ /* 0x000fe40000000000 */
[----:B------:R-:W-:Y:S02]  /*1600*/  FSEL R36, R15, R36, P0 ;  /* 0x000000240f247208 */ /* 0x000fe40000000000 */
[----:B------:R-:W-:Y:S01]  /*1610*/  IADD3 R11, PT, PT, R11, 0x1, RZ ;  /* 0x000000010b0b7810 */ /* 0x000fe20007ffe0ff */
[----:B------:R-:W-:Y:S06]  /*1620*/  BRA.U UP0, `(.L_x_6) ;  /* 0xfffffffd00d87547 */ /* 0x000fec000b83ffff */
.L_x_3:
[----:B------:R-:W-:-:S07]  /*1630*/  I2FP.F32.S32 R11, R12 ;  /* 0x0000000c000b7245 */ /* 0x000fce0000201400 */
.L_x_0:
[----:B------:R-:W-:Y:S01]  /*1640*/  I2FP.F32.U32 R3, UR10 ;  /* 0x0000000a00037c45 */ /* 0x000fe20008201000 */
[----:B------:R-:W0:Y:S01]  /*1650*/  LDCU UR4, c[0x0][0x3a8] ;  /* 0x00007500ff0477ac */ /* 0x000e220008000800 */
[----:B------:R-:W-:Y:S01]  /*1660*/  IMAD R6, R5, UR5, R6 ;  /* 0x0000000505067c24 */ /* 0x000fe2000f8e0206 */
[----:B------:R-:W-:Y:S01]  /*1670*/  BSSY.RECONVERGENT B0, `(.L_x_7) ;  /* 0x000000d000007945 */ /* 0x000fe20003800200 */
[----:B------:R-:W1:Y:S08]  /*1680*/  MUFU.RCP R4, R3 ;  /* 0x0000000300047308 */ /* 0x000e700000001000 */
[----:B------:R-:W2:Y:S01]  /*1690*/  FCHK P0, R0, R3 ;  /* 0x0000000300007302 */ /* 0x000ea20000000000 */
[----:B0-----:R-:W-:-:S02]  /*16a0*/  VIADD R6, R6, UR4 ;  /* 0x0000000406067c36 */ /* 0x001fc40008000000 */
[----:B-1----:R-:W-:-:S04]  /*16b0*/  FFMA R7, -R3, R4, 1 ;  /* 0x3f80000003077423 */ /* 0x002fc80000000104 */
[----:B------:R-:W-:-:S04]  /*16c0*/  FFMA R7, R4, R7, R4 ;  /* 0x0000000704077223 */ /* 0x000fc80000000004 */
[----:B------:R-:W-:-:S04]  /*16d0*/  FFMA R4, R0, R7, RZ ;  /* 0x0000000700047223 */ /* 0x000fc800000000ff */
[----:B------:R-:W-:-:S04]  /*16e0*/  FFMA R5, -R3, R4, R0 ;  /* 0x0000000403057223 */ /* 0x000fc80000000100 */
[----:B------:R-:W-:Y:S01]  /*16f0*/  FFMA R4, R7, R5, R4 ;  /* 0x0000000507047223 */ /* 0x000fe20000000004 */
[----:B--2---:R-:W-:Y:S06]  /*1700*/  @!P0 BRA `(.L_x_8) ;  /* 0x00000000000c8947 */ /* 0x004fec0003800000 */
[----:B------:R-:W-:-:S07]  /*1710*/  MOV R14, 0x1730 ;  /* 0x00001730000e7802 */ /* 0x000fce0000000f00 */
[----:B-----5:R-:W-:Y:S05]  /*1720*/  CALL.REL.NOINC `($__internal_0_$__cuda_sm3x_div_rn_noftz_f32_slowpath) ;  /* 0x0000000000a07944 */ /* 0x020fea0003c00000 */
[----:B------:R-:W-:-:S07]  /*1730*/  MOV R4, R0 ;  /* 0x0000000000047202 */ /* 0x000fce0000000f00 */
.L_x_8:
[----:B------:R-:W-:Y:S05]  /*1740*/  BSYNC.RECONVERGENT B0 ;  /* 0x0000000000007941 */ /* 0x000fea0003800200 */
.L_x_7:
[----:B------:R-:W-:Y:S01]  /*1750*/  F2F.F64.F32 R4, R4 ;  /* 0x0000000400047310 */ /* 0x000fe20000201800 */
[----:B------:R-:W0:Y:S01]  /*1760*/  LDCU UR4, c[0x0][0x39c] ;  /* 0x00007380ff0477ac */ /* 0x000e220008000800 */
[----:B------:R-:W1:Y:S01]  /*1770*/  LDC.64 R16, c[0x0][0x388] ;  /* 0x0000e200ff107b82 */ /* 0x000e620000000a00 */
[----:B------:R-:W-:Y:S01]  /*1780*/  IMAD R7, R6, 0x6, RZ ;  /* 0x0000000606077824 */ /* 0x000fe200078e02ff */
[----:B------:R-:W-:Y:S04]  /*1790*/  BSSY.RECONVERGENT B0, `(.L_x_9) ;  /* 0x0000012000007945 */ /* 0x000fe80003800200 */
[----:B------:R-:W2:Y:S01]  /*17a0*/  F2F.F64.F32 R12, R9 ;  /* 0x00000009000c7310 */ /* 0x000ea20000201800 */
[----:B0-----:R-:W-:Y:S01]  /*17b0*/  I2FP.F32.U32 R3, UR4 ;  /* 0x0000000400037c45 */ /* 0x001fe20008201000 */
[----:B--2---:R-:W-:-:S06]  /*17c0*/  DFMA R14, R12, -0.5, R4 ;  /* 0xbfe000000c0e782b */ /* 0x004fcc0000000004 */
[----:B------:R-:W0:Y:S01]  /*17d0*/  MUFU.RCP R0, R3 ;  /* 0x0000000300007308 */ /* 0x000e220000001000 */
[----:B-1----:R-:W-:-:S07]  /*17e0*/  IMAD.WIDE R6, R7, 0x4, R16 ;  /* 0x0000000407067825 */ /* 0x002fce00078e0210 */
[----:B------:R-:W1:Y:S08]  /*17f0*/  FCHK P0, R2, R3 ;  /* 0x0000000302007302 */ /* 0x000e700000000000 */
[----:B------:R-:W2:Y:S01]  /*1800*/  F2F.F32.F64 R15, R14 ;  /* 0x0000000e000f7310 */ /* 0x000ea20000301000 */
[----:B0-----:R-:W-:-:S04]  /*1810*/  FFMA R17, -R3, R0, 1 ;  /* 0x3f80000003117423 */ /* 0x001fc80000000100 */
[----:B------:R-:W-:-:S04]  /*1820*/  FFMA R17, R0, R17, R0 ;  /* 0x0000001100117223 */ /* 0x000fc80000000000 */
[----:B------:R-:W-:-:S04]  /*1830*/  FFMA R0, R2, R17, RZ ;  /* 0x0000001102007223 */ /* 0x000fc800000000ff */
[----:B------:R-:W-:Y:S01]  /*1840*/  FFMA R9, -R3, R0, R2 ;  /* 0x0000000003097223 */ /* 0x000fe20000000102 */
[----:B--2---:R0:W-:Y:S03]  /*1850*/  STG.E desc[UR8][R6.64], R15 ;  /* 0x0000000f06007986 */ /* 0x0041e6000c101908 */
[----:B------:R-:W-:Y:S01]  /*1860*/  FFMA R0, R17, R9, R0 ;  /* 0x0000000911007223 */ /* 0x000fe20000000000 */
[----:B-1----:R-:W-:Y:S06]  /*1870*/  @!P0 BRA `(.L_x_10) ;  /* 0x00000000000c8947 */ /* 0x002fec0003800000 */
[----:B------:R-:W-:Y:S01]  /*1880*/  IMAD.MOV.U32 R0, RZ, RZ, R2 ;  /* 0x000000ffff007224 */ /* 0x000fe200078e0002 */
[----:B------:R-:W-:-:S07]  /*1890*/  MOV R14, 0x18b0 ;  /* 0x000018b0000e7802 */ /* 0x000fce0000000f00 */
[----:B0----5:R-:W-:Y:S05]  /*18a0*/  CALL.REL.NOINC `($__internal_0_$__cuda_sm3x_div_rn_noftz_f32_slowpath) ;  /* 0x0000000000407944 */ /* 0x021fea0003c00000 */
.L_x_10:
[----:B------:R-:W-:Y:S05]  /*18b0*/  BSYNC.RECONVERGENT B0 ;  /* 0x0000000000007941 */ /* 0x000fea0003800200 */
.L_x_9:
[----:B------:R-:W-:Y:S01]  /*18c0*/  F2F.F64.F32 R2, R0 ;  /* 0x0000000000027310 */ /* 0x000fe20000201800 */
[----:B------:R-:W-:Y:S01]  /*18d0*/  DFMA R12, R12, 0.5, R4 ;  /* 0x3fe000000c0c782b */ /* 0x000fe20000000004 */
[----:B-----5:R-:W-:Y:S01]  /*18e0*/  FMUL R9, R8, R36 ;  /* 0x0000002408097220 */ /* 0x020fe20000400000 */
[----:B------:R-:W-:Y:S04]  /*18f0*/  STG.E desc[UR8][R6.64+0x14], R11 ;  /* 0x0000140b06007986 */ /* 0x000fe8000c101908 */
[----:B------:R-:W-:Y:S01]  /*1900*/  STG.E desc[UR8][R6.64+0x10], R9 ;  /* 0x0000100906007986 */ /* 0x000fe2000c101908 */
[----:B0-----:R-:W0:Y:S08]  /*1910*/  F2F.F64.F32 R14, R10 ;  /* 0x0000000a000e7310 */ /* 0x001e300000201800 */
[----:B------:R-:W1:Y:S01]  /*1920*/  F2F.F32.F64 R13, R12 ;  /* 0x0000000c000d7310 */ /* 0x000e620000301000 */
[----:B0-----:R-:W-:-:S02]  /*1930*/  DFMA R4, R14, -0.5, R2 ;  /* 0xbfe000000e04782b */ /* 0x001fc40000000002 */
[----:B------:R-:W-:Y:S01]  /*1940*/  DFMA R2, R14, 0.5, R2 ;  /* 0x3fe000000e02782b */ /* 0x000fe20000000002 */
[----:B-1----:R-:W-:Y:S07]  /*1950*/  STG.E desc[UR8][R6.64+0x8], R13 ;  /* 0x0000080d06007986 */ /* 0x002fee000c101908 */
[----:B------:R-:W0:Y:S08]  /*1960*/  F2F.F32.F64 R5, R4 ;  /* 0x0000000400057310 */ /* 0x000e300000301000 */
[----:B------:R-:W1:Y:S01]  /*1970*/  F2F.F32.F64 R3, R2 ;  /* 0x0000000200037310 */ /* 0x000e620000301000 */
[----:B0-----:R-:W-:Y:S04]  /*1980*/  STG.E desc[UR8][R6.64+0x4], R5 ;  /* 0x0000040506007986 */ /* 0x001fe8000c101908 */
[----:B-1----:R-:W-:Y:S01]  /*1990*/  STG.E desc[UR8][R6.64+0xc], R3 ;  /* 0x00000c0306007986 */ /* 0x002fe2000c101908 */
[----:B------:R-:W-:Y:S05]  /*19a0*/  EXIT ;  /* 0x000000000000794d */ /* 0x000fea0003800000 */
        .weak           $__internal_0_$__cuda_sm3x_div_rn_noftz_f32_slowpath
        .type           $__internal_0_$__cuda_sm3x_div_rn_noftz_f32_slowpath,@function
        .size           $__internal_0_$__cuda_sm3x_div_rn_noftz_f32_slowpath,(.L_x_23 - $__internal_0_$__cuda_sm3x_div_rn_noftz_f32_slowpath)
$__internal_0_$__cuda_sm3x_div_rn_noftz_f32_slowpath:
[----:B------:R-:W-:Y:S01]  /*19b0*/  SHF.R.U32.HI R16, RZ, 0x17, R3 ;  /* 0x00000017ff107819 */ /* 0x000fe20000011603 */
[----:B------:R-:W-:Y:S01]  /*19c0*/  BSSY.RECONVERGENT B1, `(.L_x_11) ;  /* 0x0000062000017945 */ /* 0x000fe20003800200 */
[----:B------:R-:W-:Y:S02]  /*19d0*/  SHF.R.U32.HI R15, RZ, 0x17, R0 ;  /* 0x00000017ff0f7819 */ /* 0x000fe40000011600 */
[----:B------:R-:W-:Y:S02]  /*19e0*/  LOP3.LUT R20, R16, 0xff, RZ, 0xc0, !PT ;  /* 0x000000ff10147812 */ /* 0x000fe400078ec0ff */
[----:B------:R-:W-:Y:S02]  /*19f0*/  LOP3.LUT R18, R15, 0xff, RZ, 0xc0, !PT ;  /* 0x000000ff0f127812 */ /* 0x000fe400078ec0ff */
[----:B------:R-:W-:-:S03]  /*1a00*/  IADD3 R17, PT, PT, R20, -0x1, RZ ;  /* 0xffffffff14117810 */ /* 0x000fc60007ffe0ff */
[----:B------:R-:W-:Y:S01]  /*1a10*/  VIADD R16, R18, 0xffffffff ;  /* 0xffffffff12107836 */ /* 0x000fe20000000000 */
[----:B------:R-:W-:-:S04]  /*1a20*/  ISETP.GT.U32.AND P0, PT, R17, 0xfd, PT ;  /* 0x000000fd1100780c */ /* 0x000fc80003f04070 */
[----:B------:R-:W-:-:S13]  /*1a30*/  ISETP.GT.U32.OR P0, PT, R16, 0xfd, P0 ;  /* 0x000000fd1000780c */ /* 0x000fda0000704470 */
[----:B------:R-:W-:Y:S01]  /*1a40*/  @!P0 MOV R15, RZ ;  /* 0x000000ff000f8202 */ /* 0x000fe20000000f00 */
[----:B------:R-:W-:Y:S06]  /*1a50*/  @!P0 BRA `(.L_x_12) ;  /* 0x00000000005c8947 */ /* 0x000fec0003800000 */
[----:B------:R-:W-:Y:S02]  /*1a60*/  FSETP.GTU.FTZ.AND P0, PT, |R0|, +INF , PT ;  /* 0x7f8000000000780b */ /* 0x000fe40003f1c200 */
[----:B------:R-:W-:-:S04]  /*1a70*/  FSETP.GTU.FTZ.AND P1, PT, |R3|, +INF , PT ;  /* 0x7f8000000300780b */ /* 0x000fc80003f3c200 */
[----:B------:R-:W-:-:S13]  /*1a80*/  PLOP3.LUT P0, PT, P0, P1, PT, 0xf8, 0x8f ;  /* 0x00000000008f781c */ /* 0x000fda0000703f70 */
[----:B------:R-:W-:Y:S05]  /*1a90*/  @P0 BRA `(.L_x_13) ;  /* 0x00000004004c0947 */ /* 0x000fea0003800000 */
[----:B------:R-:W-:-:S13]  /*1aa0*/  LOP3.LUT P0, RZ, R3, 0x7fffffff, R0, 0xc8, !PT ;  /* 0x7fffffff03ff7812 */ /* 0x000fda000780c800 */
[----:B------:R-:W-:Y:S05]  /*1ab0*/  @!P0 BRA `(.L_x_14) ;  /* 0x00000004003c8947 */ /* 0x000fea0003800000 */
[C---:B------:R-:W-:Y:S02]  /*1ac0*/  FSETP.NEU.FTZ.AND P0, PT, |R0|.reuse, +INF , PT ;  /* 0x7f8000000000780b */ /* 0x040fe40003f1d200 */
[----:B------:R-:W-:Y:S02]  /*1ad0*/  FSETP.NEU.FTZ.AND P2, PT, |R3|, +INF , PT ;  /* 0x7f8000000300780b */ /* 0x000fe40003f5d200 */
[----:B------:R-:W-:-:S11]  /*1ae0*/  FSETP.NEU.FTZ.AND P1, PT, |R0|, +INF , PT ;  /* 0x7f8000000000780b */ /* 0x000fd60003f3d200 */
[----:B------:R-:W-:Y:S05]  /*1af0*/  @!P2 BRA !P0, `(.L_x_14) ;  /* 0x00000004002ca947 */ /* 0x000fea0004000000 */
[----:B------:R-:W-:-:S04]  /*1b00*/  LOP3.LUT P0, RZ, R0, 0x7fffffff, RZ, 0xc0, !PT ;  /* 0x7fffffff00ff7812 */ /* 0x000fc8000780c0ff */
[----:B------:R-:W-:-:S13]  /*1b10*/  PLOP3.LUT P0, PT, P2, P0, PT, 0x2f, 0xf2 ;  /* 0x0000000000f2781c */ /* 0x000fda0001700577 */
[----:B------:R-:W-:Y:S05]  /*1b20*/  @P0 BRA `(.L_x_15) ;  /* 0x0000000400180947 */ /* 0x000fea0003800000 */
[----:B------:R-:W-:-:S04]  /*1b30*/  LOP3.LUT P0, RZ, R3, 0x7fffffff, RZ, 0xc0, !PT ;  /* 0x7fffffff03ff7812 */ /* 0x000fc8000780c0ff */
[----:B------:R-:W-:-:S13]  /*1b40*/  PLOP3.LUT P0, PT, P1, P0, PT, 0x2f, 0xf2 ;  /* 0x0000000000f2781c */ /* 0x000fda0000f00577 */
[----:B------:R-:W-:Y:S05]  /*1b50*/  @P0 BRA `(.L_x_16) ;  /* 0x0000000400000947 */ /* 0x000fea0003800000 */
[----:B------:R-:W-:Y:S02]  /*1b60*/  ISETP.GE.AND P0, PT, R16, RZ, PT ;  /* 0x000000ff1000720c */ /* 0x000fe40003f06270 */
[----:B------:R-:W-:-:S11]  /*1b70*/  ISETP.GE.AND P1, PT, R17, RZ, PT ;  /* 0x000000ff1100720c */ /* 0x000fd60003f26270 */
[----:B------:R-:W-:Y:S01]  /*1b80*/  @P0 IMAD.MOV.U32 R15, RZ, RZ, RZ ;  /* 0x000000ffff0f0224 */ /* 0x000fe200078e00ff */
[----:B------:R-:W-:Y:S01]  /*1b90*/  @!P0 MOV R15, 0xffffffc0 ;  /* 0xffffffc0000f8802 */ /* 0x000fe20000000f00 */
[----:B------:R-:W-:Y:S01]  /*1ba0*/  @!P0 FFMA R0, R0, 1.84467440737095516160e+19, RZ ;  /* 0x5f80000000008823 */ /* 0x000fe200000000ff */
[----:B------:R-:W-:-:S03]  /*1bb0*/  @!P1 FFMA R3, R3, 1.84467440737095516160e+19, RZ ;  /* 0x5f80000003039823 */ /* 0x000fc600000000ff */
[----:B------:R-:W-:-:S07]  /*1bc0*/  @!P1 VIADD R15, R15, 0x40 ;  /* 0x000000400f0f9836 */ /* 0x000fce0000000000 */
.L_x_12:
[----:B------:R-:W-:Y:S01]  /*1bd0*/  LEA R16, R20, 0xc0800000, 0x17 ;  /* 0xc080000014107811 */ /* 0x000fe200078eb8ff */
[----:B------:R-:W-:Y:S03]  /*1be0*/  BSSY.RECONVERGENT B2, `(.L_x_17) ;  /* 0x0000036000027945 */ /* 0x000fe60003800200 */
[----:B------:R-:W-:Y:S01]  /*1bf0*/  IADD3 R16, PT, PT, -R16, R3, RZ ;  /* 0x0000000310107210 */ /* 0x000fe20007ffe1ff */
[----:B------:R-:W-:-:S03]  /*1c00*/  VIADD R3, R18, 0xffffff81 ;  /* 0xffffff8112037836 */ /* 0x000fc60000000000 */
[----:B------:R0:W1:Y:S01]  /*1c10*/  MUFU.RCP R17, R16 ;  /* 0x0000001000117308 */ /* 0x0000620000001000 */
[----:B------:R-:W-:Y:S01]  /*1c20*/  FADD.FTZ R19, -R16, -RZ ;  /* 0x800000ff10137221 */ /* 0x000fe20000010100 */
[C---:B------:R-:W-:Y:S01]  /*1c30*/  IMAD R0, R3.reuse, -0x800000, R0 ;  /* 0xff80000003007824 */ /* 0x040fe200078e0200 */
[----:B0-----:R-:W-:-:S04]  /*1c40*/  IADD3 R16, PT, PT, R3, 0x7f, -R20 ;  /* 0x0000007f03107810 */ /* 0x001fc80007ffe814 */
[----:B------:R-:W-:Y:S01]  /*1c50*/  IADD3 R16, PT, PT, R16, R15, RZ ;  /* 0x0000000f10107210 */ /* 0x000fe20007ffe0ff */
[----:B-1----:R-:W-:-:S04]  /*1c60*/  FFMA R18, R17, R19, 1 ;  /* 0x3f80000011127423 */ /* 0x002fc80000000013 */
[----:B------:R-:W-:-:S04]  /*1c70*/  FFMA R22, R17, R18, R17 ;  /* 0x0000001211167223 */ /* 0x000fc80000000011 */
[----:B------:R-:W-:-:S04]  /*1c80*/  FFMA R17, R0, R22, RZ ;  /* 0x0000001600117223 */ /* 0x000fc800000000ff */
[----:B------:R-:W-:-:S04]  /*1c90*/  FFMA R18, R19, R17, R0 ;  /* 0x0000001113127223 */ /* 0x000fc80000000000 */
[----:B------:R-:W-:-:S04]  /*1ca0*/  FFMA R17, R22, R18, R17 ;  /* 0x0000001216117223 */ /* 0x000fc80000000011 */
[----:B------:R-:W-:-:S04]  /*1cb0*/  FFMA R18, R19, R17, R0 ;  /* 0x0000001113127223 */ /* 0x000fc80000000000 */
[----:B------:R-:W-:-:S05]  /*1cc0*/  FFMA R0, R22, R18, R17 ;  /* 0x0000001216007223 */ /* 0x000fca0000000011 */
[----:B------:R-:W-:-:S04]  /*1cd0*/  SHF.R.U32.HI R3, RZ, 0x17, R0 ;  /* 0x00000017ff037819 */ /* 0x000fc80000011600 */
[----:B------:R-:W-:-:S05]  /*1ce0*/  LOP3.LUT R3, R3, 0xff, RZ, 0xc0, !PT ;  /* 0x000000ff03037812 */ /* 0x000fca00078ec0ff */
[----:B------:R-:W-:-:S05]  /*1cf0*/  IMAD.IADD R19, R3, 0x1, R16 ;  /* 0x0000000103137824 */ /* 0x000fca00078e0210 */
[----:B------:R-:W-:-:S04]  /*1d00*/  IADD3 R3, PT, PT, R19, -0x1, RZ ;  /* 0xffffffff13037810 */ /* 0x000fc80007ffe0ff */
[----:B------:R-:W-:-:S13]  /*1d10*/  ISETP.GE.U32.AND P0, PT, R3, 0xfe, PT ;  /* 0x000000fe0300780c */ /* 0x000fda0003f06070 */
[----:B------:R-:W-:Y:S05]  /*1d20*/  @!P0 BRA `(.L_x_18) ;  /* 0x0000000000808947 */ /* 0x000fea0003800000 */
[----:B------:R-:W-:-:S13]  /*1d30*/  ISETP.GT.AND P0, PT, R19, 0xfe, PT ;  /* 0x000000fe1300780c */ /* 0x000fda0003f04270 */
[----:B------:R-:W-:Y:S05]  /*1d40*/  @P0 BRA `(.L_x_19) ;  /* 0x00000000006c0947 */ /* 0x000fea0003800000 */
[----:B------:R-:W-:-:S13]  /*1d50*/  ISETP.GE.AND P0, PT, R19, 0x1, PT ;  /* 0x000000011300780c */ /* 0x000fda0003f06270 */
[----:B------:R-:W-:Y:S05]  /*1d60*/  @P0 BRA `(.L_x_20) ;  /* 0x0000000000740947 */ /* 0x000fea0003800000 */
[----:B------:R-:W-:Y:S02]  /*1d70*/  ISETP.GE.AND P0, PT, R19, -0x18, PT ;  /* 0xffffffe81300780c */ /* 0x000fe40003f06270 */
[----:B------:R-:W-:-:S11]  /*1d80*/  LOP3.LUT R0, R0, 0x80000000, RZ, 0xc0, !PT ;  /* 0x8000000000007812 */ /* 0x000fd600078ec0ff */
[----:B------:R-:W-:Y:S05]  /*1d90*/  @!P0 BRA `(.L_x_20) ;  /* 0x0000000000688947 */ /* 0x000fea0003800000 */
[CCC-:B------:R-:W-:Y:S01]  /*1da0*/  FFMA.RZ R3, R22.reuse, R18.reuse, R17.reuse ;  /* 0x0000001216037223 */ /* 0x1c0fe2000000c011 */
[CCC-:B------:R-:W-:Y:S01]  /*1db0*/  FFMA.RM R16, R22.reuse, R18.reuse, R17.reuse ;  /* 0x0000001216107223 */ /* 0x1c0fe20000004011 */
[C---:B------:R-:W-:Y:S02]  /*1dc0*/  ISETP.NE.AND P2, PT, R19.reuse, RZ, PT ;  /* 0x000000ff1300720c */ /* 0x040fe40003f45270 */
[----:B------:R-:W-:Y:S02]  /*1dd0*/  ISETP.NE.AND P1, PT, R19, RZ, PT ;  /* 0x000000ff1300720c */ /* 0x000fe40003f25270 */
[----:B------:R-:W-:Y:S01]  /*1de0*/  LOP3.LUT R15, R3, 0x7fffff, RZ, 0xc0, !PT ;  /* 0x007fffff030f7812 */ /* 0x000fe200078ec0ff */
[----:B------:R-:W-:Y:S01]  /*1df0*/  FFMA.RP R3, R22, R18, R17 ;  /* 0x0000001216037223 */ /* 0x000fe20000008011 */
[C---:B------:R-:W-:Y:S01]  /*1e00*/  VIADD R18, R19.reuse, 0x20 ;  /* 0x0000002013127836 */ /* 0x040fe20000000000 */
[----:B------:R-:W-:Y:S02]  /*1e10*/  IADD3 R17, PT, PT, -R19, RZ, RZ ;  /* 0x000000ff13117210 */ /* 0x000fe40007ffe1ff */
[----:B------:R-:W-:-:S02]  /*1e20*/  LOP3.LUT R15, R15, 0x800000, RZ, 0xfc, !PT ;  /* 0x008000000f0f7812 */ /* 0x000fc400078efcff */
[----:B------:R-:W-:Y:S02]  /*1e30*/  FSETP.NEU.FTZ.AND P0, PT, R3, R16, PT ;  /* 0x000000100300720b */ /* 0x000fe40003f1d000 */
[----:B------:R-:W-:Y:S02]  /*1e40*/  SHF.L.U32 R18, R15, R18, RZ ;  /* 0x000000120f127219 */ /* 0x000fe400000006ff */
[----:B------:R-:W-:Y:S02]  /*1e50*/  SEL R16, R17, RZ, P2 ;  /* 0x000000ff11107207 */ /* 0x000fe40001000000 */
[----:B------:R-:W-:Y:S02]  /*1e60*/  ISETP.NE.AND P1, PT, R18, RZ, P1 ;  /* 0x000000ff1200720c */ /* 0x000fe40000f25270 */
[----:B------:R-:W-:Y:S02]  /*1e70*/  SHF.R.U32.HI R16, RZ, R16, R15 ;  /* 0x00000010ff107219 */ /* 0x000fe4000001160f */
[----:B------:R-:W-:-:S02]  /*1e80*/  PLOP3.LUT P0, PT, P0, P1, PT, 0xf8, 0x8f ;  /* 0x00000000008f781c */ /* 0x000fc40000703f70 */
[----:B------:R-:W-:Y:S02]  /*1e90*/  SHF.R.U32.HI R18, RZ, 0x1, R16 ;  /* 0x00000001ff127819 */ /* 0x000fe40000011610 */
[----:B------:R-:W-:-:S04]  /*1ea0*/  SEL R3, RZ, 0x1, !P0 ;  /* 0x00000001ff037807 */ /* 0x000fc80004000000 */
[----:B------:R-:W-:-:S04]  /*1eb0*/  LOP3.LUT R3, R3, 0x1, R18, 0xf8, !PT ;  /* 0x0000000103037812 */ /* 0x000fc800078ef812 */
[----:B------:R-:W-:-:S05]  /*1ec0*/  LOP3.LUT R3, R3, R16, RZ, 0xc0, !PT ;  /* 0x0000001003037212 */ /* 0x000fca00078ec0ff */
[----:B------:R-:W-:-:S05]  /*1ed0*/  IMAD.IADD R3, R18, 0x1, R3 ;  /* 0x0000000112037824 */ /* 0x000fca00078e0203 */
[----:B------:R-:W-:Y:S01]  /*1ee0*/  LOP3.LUT R0, R3, R0, RZ, 0xfc, !PT ;  /* 0x0000000003007212 */ /* 0x000fe200078efcff */
[----:B------:R-:W-:Y:S06]  /*1ef0*/  BRA `(.L_x_20) ;  /* 0x0000000000107947 */ /* 0x000fec0003800000 */
.L_x_19:
[----:B------:R-:W-:-:S04]  /*1f00*/  LOP3.LUT R0, R0, 0x80000000, RZ, 0xc0, !PT ;  /* 0x8000000000007812 */ /* 0x000fc800078ec0ff */
[----:B------:R-:W-:Y:S01]  /*1f10*/  LOP3.LUT R0, R0, 0x7f800000, RZ, 0xfc, !PT ;  /* 0x7f80000000007812 */ /* 0x000fe200078efcff */
[----:B------:R-:W-:Y:S06]  /*1f20*/  BRA `(.L_x_20) ;  /* 0x0000000000047947 */ /* 0x000fec0003800000 */
.L_x_18:
[----:B------:R-:W-:-:S07]  /*1f30*/  LEA R0, R16, R0, 0x17 ;  /* 0x0000000010007211 */ /* 0x000fce00078eb8ff */
.L_x_20:
[----:B------:R-:W-:Y:S05]  /*1f40*/  BSYNC.RECONVERGENT B2 ;  /* 0x0000000000027941 */ /* 0x000fea0003800200 */
.L_x_17:
[----:B------:R-:W-:Y:S05]  /*1f50*/  BRA `(.L_x_21) ;  /* 0x0000000000207947 */ /* 0x000fea0003800000 */
.L_x_16:
[----:B------:R-:W-:-:S04]  /*1f60*/  LOP3.LUT R0, R3, 0x80000000, R0, 0x48, !PT ;  /* 0x8000000003007812 */ /* 0x000fc800078e4800 */
[----:B------:R-:W-:Y:S01]  /*1f70*/  LOP3.LUT R0, R0, 0x7f800000, RZ, 0xfc, !PT ;  /* 0x7f80000000007812 */ /* 0x000fe200078efcff */
[----:B------:R-:W-:Y:S06]  /*1f80*/  BRA `(.L_x_21) ;  /* 0x0000000000147947 */ /* 0x000fec0003800000 */
.L_x_15:
[----:B------:R-:W-:Y:S01]  /*1f90*/  LOP3.LUT R0, R3, 0x80000000, R0, 0x48, !PT ;  /* 0x8000000003007812 */ /* 0x000fe200078e4800 */
[----:B------:R-:W-:Y:S06]  /*1fa0*/  BRA `(.L_x_21) ;  /* 0x00000000000c7947 */ /* 0x000fec0003800000 */
.L_x_14:
[----:B------:R-:W0:Y:S01]  /*1fb0*/  MUFU.RSQ R0, -QNAN ;  /* 0xffc0000000007908 */ /* 0x000e220000001400 */
[----:B------:R-:W-:Y:S05]  /*1fc0*/  BRA `(.L_x_21) ;  /* 0x0000000000047947 */ /* 0x000fea0003800000 */
.L_x_13:
[----:B------:R-:W-:-:S07]  /*1fd0*/  FADD.FTZ R0, R0, R3 ;  /* 0x0000000300007221 */ /* 0x000fce0000010000 */
.L_x_21:
[----:B------:R-:W-:Y:S05]  /*1fe0*/  BSYNC.RECONVERGENT B1 ;  /* 0x0000000000017941 */ /* 0x000fea0003800200 */
.L_x_11:
[----:B------:R-:W-:-:S04]  /*1ff0*/  HFMA2 R15, -RZ, RZ, 0, 0 ;  /* 0x00000000ff0f7431 */ /* 0x000fc800000001ff */
[----:B0-----:R-:W-:Y:S05]  /*2000*/  RET.REL.NODEC R14 `(_Z15gpuYoloLayer_ncPKfPfjjjjjjmfS0_PKi) ;  /* 0xffffffdc0efc7950 */ /* 0x001fea0003c3ffff */
.L_x_22:
[----:B------:R-:W-:-:S00]  /*2010*/  BRA `(.L_x_22) ;  /* 0xfffffffc00fc7947 */ /* 0x000fc0000383ffff */
[----:B------:R-:W-:-:S00]  /*2020*/  NOP ;  /* 0x0000000000007918 */ /* 0x000fc00000000000 */
        /* <DEDUP_REMOVED lines=13> */
.L_x_23:


//--------------------- .nv.shared.reserved.0     --------------------------
	.section	.nv.shared.reserved.0,"aw",@nobits
	.weak		__nv_reservedSMEM_offset_0_alias
	.size		__nv_reservedSMEM_offset_0_alias, 0, 64
	.other		__nv_reservedSMEM_offset_0_alias,@"STO_CUDA_RESERVED_SHARED STV_DEFAULT"
__nv_reservedSMEM_offset_0_alias:
	.zero		0
	.zero		64


//--------------------- .nv.constant0._Z15gpuYoloLayer_ncPKfPfjjjjjjmfS0_PKi --------------------------
	.section	.nv.constant0._Z15gpuYoloLayer_ncPKfPfjjjjjjmfS0_PKi,"a",@progbits
	.sectionflags	@""
	.align	4
.nv.constant0._Z15gpuYoloLayer_ncPKfPfjjjjjjmfS0_PKi:
	.zero		968


//--------------------- SYMBOLS --------------------------

	.type		.nv.reservedSmem.offset0,@object
	.size		.nv.reservedSmem.offset0,0x4
